def matmul_kernel(
    a_ptr,
    b_ptr,
    c_ptr,
    M,
    N,
    K,
    stride_am,
    stride_ak,
    stride_bk,
    stride_bn,
    stride_cm,
    stride_cn,
    BLOCK_M: tl.constexpr,
    BLOCK_N: tl.constexpr,
    BLOCK_K: tl.constexpr,
    GROUP_M: tl.constexpr,
):
    pid = tl.program_id(axis=0)
    num_pid_m = tl.cdiv(M, BLOCK_M)
    num_pid_n = tl.cdiv(N, BLOCK_N)
    num_pid_in_group = GROUP_M * num_pid_n
    group_id = pid // num_pid_in_group
    first_pid_m = group_id * GROUP_M
    group_size_m = min(num_pid_m - first_pid_m, GROUP_M)
    pid_m = first_pid_m + ((pid % num_pid_in_group) % group_size_m)
    pid_n = (pid % num_pid_in_group) // group_size_m

    offs_am = (pid_m * BLOCK_M + tl.arange(0, BLOCK_M)) % M
    offs_bn = (pid_n * BLOCK_N + tl.arange(0, BLOCK_N)) % N
    offs_k = tl.arange(0, BLOCK_K)
    a_ptrs = a_ptr + offs_am[:, None] * stride_am + offs_k[None, :] * stride_ak
    b_ptrs = b_ptr + offs_k[:, None] * stride_bk + offs_bn[None, :] * stride_bn

    acc = tl.zeros((BLOCK_M, BLOCK_N), dtype=tl.float32)
    for kk in range(0, tl.cdiv(K, BLOCK_K)):
        a = tl.load(a_ptrs, mask=offs_k[None, :] < K - kk * BLOCK_K, other=0.0)
        b = tl.load(b_ptrs, mask=offs_k[:, None] < K - kk * BLOCK_K, other=0.0)
        acc = tl.dot(a, b, acc)
        a_ptrs += BLOCK_K * stride_ak
        b_ptrs += BLOCK_K * stride_bk

    c = acc.to(c_ptr.dtype.element_ty)
    offs_cm = pid_m * BLOCK_M + tl.arange(0, BLOCK_M)
    offs_cn = pid_n * BLOCK_N + tl.arange(0, BLOCK_N)
    c_ptrs = c_ptr + offs_cm[:, None] * stride_cm + offs_cn[None, :] * stride_cn
    mask = (offs_cm[:, None] < M) & (offs_cn[None, :] < N)
    tl.store(c_ptrs, c, mask=mask)

# config = {"BLOCK_K": 32, "BLOCK_M": 32, "BLOCK_N": 128, "GROUP_M": 8, "arch": "sm_80", "dtype": "bf16", "num_ctas": 1, "num_stages": 2, "num_warps": 8}
# arch = sm_80


// ===== COMPILED SASS (sm_80) =====

	.target	sm_80

	.elftype	@"ET_EXEC"


//--------------------- .note.nv.tkinfo           --------------------------
	.section	.note.nv.tkinfo,"",@"SHT_NOTE"
	.sectionflags	@"SHF_NOTE_NV_TKINFO"
	.tkinfo
        /*0018*/ 	.word	0x00000002
        /*0030*/ 	.string	""
        /*0030*/ 	.string	"ptxas"
        /*0030*/ 	.string	"Cuda compilation tools, release 13.0, V13.0.88"
        /*0030*/ 	.string	"Build cuda_13.0.r13.0/compiler.36424714_0"
        /*0030*/ 	.string	"-v  -suppress-debug-info  -lineinfo  -arch sm_80 "



//--------------------- .note.nv.cuinfo           --------------------------
	.section	.note.nv.cuinfo,"",@"SHT_NOTE"
	.sectionflags	@"SHF_NOTE_NV_CUINFO"
        /*0018*/ 	.short	0x0002
        /*001a*/ 	.short	0x0050
        /*001c*/ 	.short	0x0082
	.zero		2


//--------------------- .nv.info                  --------------------------
	.section	.nv.info,"",@"SHT_CUDA_INFO"
	.align	4


	//----- nvinfo : EIATTR_REGCOUNT
	.align		4
        /*0000*/ 	.byte	0x04, 0x2f
        /*0002*/ 	.short	(.L_1 - .L_0)
	.align		4
.L_0:
        /*0004*/ 	.word	index@(matmul_kernel)
        /*0008*/ 	.word	0x00000080


	//----- nvinfo : EIATTR_FRAME_SIZE
	.align		4
.L_1:
        /*000c*/ 	.byte	0x04, 0x11
        /*000e*/ 	.short	(.L_3 - .L_2)
	.align		4
.L_2:
        /*0010*/ 	.word	index@(matmul_kernel)
        /*0014*/ 	.word	0x00000000


	//----- nvinfo : EIATTR_MIN_STACK_SIZE
	.align		4
.L_3:
        /*0018*/ 	.byte	0x04, 0x12
        /*001a*/ 	.short	(.L_5 - .L_4)
	.align		4
.L_4:
        /*001c*/ 	.word	index@(matmul_kernel)
        /*0020*/ 	.word	0x00000000
.L_5:


//--------------------- .nv.info.matmul_kernel    --------------------------
	.section	.nv.info.matmul_kernel,"",@"SHT_CUDA_INFO"
	.sectionflags	@""
	.align	4


	//----- nvinfo : EIATTR_CUDA_API_VERSION
	.align		4
        /*0000*/ 	.byte	0x04, 0x37
        /*0002*/ 	.short	(.L_7 - .L_6)
.L_6:
        /*0004*/ 	.word	0x00000082


	//----- nvinfo : EIATTR_SW2861232_WAR
	.align		4
.L_7:
        /*0008*/ 	.byte	0x01, 0x35
	.zero		2


	//----- nvinfo : EIATTR_PARAM_CBANK
	.align		4
        /*000c*/ 	.byte	0x04, 0x0a
        /*000e*/ 	.short	(.L_9 - .L_8)
	.align		4
.L_8:
        /*0010*/ 	.word	index@(.nv.constant0.matmul_kernel)
        /*0014*/ 	.short	0x0160
        /*0016*/ 	.short	0x0050


	//----- nvinfo : EIATTR_CBANK_PARAM_SIZE
	.align		4
.L_9:
        /*0018*/ 	.byte	0x03, 0x19
        /*001a*/ 	.short	0x0050


	//----- nvinfo : EIATTR_KPARAM_INFO
	.align		4
        /*001c*/ 	.byte	0x04, 0x17
        /*001e*/ 	.short	(.L_11 - .L_10)
.L_10:
        /*0020*/ 	.word	0x00000000
        /*0024*/ 	.short	0x000d
        /*0026*/ 	.short	0x0048
        /*0028*/ 	.byte	0x00, 0xf4, 0x21, 0x00


	//----- nvinfo : EIATTR_KPARAM_INFO
	.align		4
.L_11:
        /*002c*/ 	.byte	0x04, 0x17
        /*002e*/ 	.short	(.L_13 - .L_12)
.L_12:
        /*0030*/ 	.word	0x00000000
        /*0034*/ 	.short	0x000c
        /*0036*/ 	.short	0x0040
        /*0038*/ 	.byte	0x00, 0xf4, 0x21, 0x00


	//----- nvinfo : EIATTR_KPARAM_INFO
	.align		4
.L_13:
        /*003c*/ 	.byte	0x04, 0x17
        /*003e*/ 	.short	(.L_15 - .L_14)
.L_14:
        /*0040*/ 	.word	0x00000000
        /*0044*/ 	.short	0x000b
        /*0046*/ 	.short	0x0038
        /*0048*/ 	.byte	0x00, 0xf0, 0x11, 0x00


	//----- nvinfo : EIATTR_KPARAM_INFO
	.align		4
.L_15:
        /*004c*/ 	.byte	0x04, 0x17
        /*004e*/ 	.short	(.L_17 - .L_16)
.L_16:
        /*0050*/ 	.word	0x00000000
        /*0054*/ 	.short	0x000a
        /*0056*/ 	.short	0x0034
        /*0058*/ 	.byte	0x00, 0xf0, 0x11, 0x00


	//----- nvinfo : EIATTR_KPARAM_INFO
	.align		4
.L_17:
        /*005c*/ 	.byte	0x04, 0x17
        /*005e*/ 	.short	(.L_19 - .L_18)
.L_18:
        /*0060*/ 	.word	0x00000000
        /*0064*/ 	.short	0x0009
        /*0066*/ 	.short	0x0030
        /*0068*/ 	.byte	0x00, 0xf0, 0x11, 0x00


	//----- nvinfo : EIATTR_KPARAM_INFO
	.align		4
.L_19:
        /*006c*/ 	.byte	0x04, 0x17
        /*006e*/ 	.short	(.L_21 - .L_20)
.L_20:
        /*0070*/ 	.word	0x00000000
        /*0074*/ 	.short	0x0008
        /*0076*/ 	.short	0x002c
        /*0078*/ 	.byte	0x00, 0xf0, 0x11, 0x00


	//----- nvinfo : EIATTR_KPARAM_INFO
	.align		4
.L_21:
        /*007c*/ 	.byte	0x04, 0x17
        /*007e*/ 	.short	(.L_23 - .L_22)
.L_22:
        /*0080*/ 	.word	0x00000000
        /*0084*/ 	.short	0x0007
        /*0086*/ 	.short	0x0028
        /*0088*/ 	.byte	0x00, 0xf0, 0x11, 0x00


	//----- nvinfo : EIATTR_KPARAM_INFO
	.align		4
.L_23:
        /*008c*/ 	.byte	0x04, 0x17
        /*008e*/ 	.short	(.L_25 - .L_24)
.L_24:
        /*0090*/ 	.word	0x00000000
        /*0094*/ 	.short	0x0006
        /*0096*/ 	.short	0x0024
        /*0098*/ 	.byte	0x00, 0xf0, 0x11, 0x00


	//----- nvinfo : EIATTR_KPARAM_INFO
	.align		4
.L_25:
        /*009c*/ 	.byte	0x04, 0x17
        /*009e*/ 	.short	(.L_27 - .L_26)
.L_26:
        /*00a0*/ 	.word	0x00000000
        /*00a4*/ 	.short	0x0005
        /*00a6*/ 	.short	0x0020
        /*00a8*/ 	.byte	0x00, 0xf0, 0x11, 0x00


	//----- nvinfo : EIATTR_KPARAM_INFO
	.align		4
.L_27:
        /*00ac*/ 	.byte	0x04, 0x17
        /*00ae*/ 	.short	(.L_29 - .L_28)
.L_28:
        /*00b0*/ 	.word	0x00000000
        /*00b4*/ 	.short	0x0004
        /*00b6*/ 	.short	0x001c
        /*00b8*/ 	.byte	0x00, 0xf0, 0x11, 0x00


	//----- nvinfo : EIATTR_KPARAM_INFO
	.align		4
.L_29:
        /*00bc*/ 	.byte	0x04, 0x17
        /*00be*/ 	.short	(.L_31 - .L_30)
.L_30:
        /*00c0*/ 	.word	0x00000000
        /*00c4*/ 	.short	0x0003
        /*00c6*/ 	.short	0x0018
        /*00c8*/ 	.byte	0x00, 0xf0, 0x11, 0x00


	//----- nvinfo : EIATTR_KPARAM_INFO
	.align		4
.L_31:
        /*00cc*/ 	.byte	0x04, 0x17
        /*00ce*/ 	.short	(.L_33 - .L_32)
.L_32:
        /*00d0*/ 	.word	0x00000000
        /*00d4*/ 	.short	0x0002
        /*00d6*/ 	.short	0x0010
        /*00d8*/ 	.byte	0x00, 0xf4, 0x21, 0x00


	//----- nvinfo : EIATTR_KPARAM_INFO
	.align		4
.L_33:
        /*00dc*/ 	.byte	0x04, 0x17
        /*00de*/ 	.short	(.L_35 - .L_34)
.L_34:
        /*00e0*/ 	.word	0x00000000
        /*00e4*/ 	.short	0x0001
        /*00e6*/ 	.short	0x0008
        /*00e8*/ 	.byte	0x00, 0xf4, 0x21, 0x00


	//----- nvinfo : EIATTR_KPARAM_INFO
	.align		4
.L_35:
        /*00ec*/ 	.byte	0x04, 0x17
        /*00ee*/ 	.short	(.L_37 - .L_36)
.L_36:
        /*00f0*/ 	.word	0x00000000
        /*00f4*/ 	.short	0x0000
        /*00f6*/ 	.short	0x0000
        /*00f8*/ 	.byte	0x00, 0xf4, 0x21, 0x00


	//----- nvinfo : EIATTR_MAXREG_COUNT
	.align		4
.L_37:
        /*00fc*/ 	.byte	0x03, 0x1b
        /*00fe*/ 	.short	0x00ff


	//----- nvinfo : EIATTR_NUM_BARRIERS
	.align		4
        /*0100*/ 	.byte	0x02, 0x4c
        /*0102*/ 	.byte	0x01
	.zero		1


	//----- nvinfo : EIATTR_MERCURY_ISA_VERSION
	.align		4
        /*0104*/ 	.byte	0x03, 0x5f
        /*0106*/ 	.short	0x0000


	//----- nvinfo : EIATTR_EXIT_INSTR_OFFSETS
	.align		4
        /*0108*/ 	.byte	0x04, 0x1c
        /*010a*/ 	.short	(.L_39 - .L_38)


	//   ....[0]....
.L_38:
        /*010c*/ 	.word	0x00002a00


	//   ....[1]....
        /*0110*/ 	.word	0x00002a30


	//----- nvinfo : EIATTR_REQNTID
	.align		4
.L_39:
        /*0114*/ 	.byte	0x04, 0x10
        /*0116*/ 	.short	(.L_41 - .L_40)
.L_40:
        /*0118*/ 	.word	0x00000100
        /*011c*/ 	.word	0x00000001
        /*0120*/ 	.word	0x00000001
.L_41:


//--------------------- .nv.callgraph             --------------------------
	.section	.nv.callgraph,"",@"SHT_CUDA_CALLGRAPH"
	.align	4
	.sectionentsize	8
	.align		4
        /*0000*/ 	.word	0x00000000
	.align		4
        /*0004*/ 	.word	0xffffffff
	.align		4
        /*0008*/ 	.word	0x00000000
	.align		4
        /*000c*/ 	.word	0xfffffffe
	.align		4
        /*0010*/ 	.word	0x00000000
	.align		4
        /*0014*/ 	.word	0xfffffffd
	.align		4
        /*0018*/ 	.word	0x00000000
	.align		4
        /*001c*/ 	.word	0xfffffffc


//--------------------- .nv.rel.action            --------------------------
	.section	.nv.rel.action,"",@"SHT_CUDA_RELOCINFO"
	.align	8
	.sectionentsize	8
        /*0000*/ 	.byte	0x73, 0x00, 0x00, 0x00, 0x00, 0x00, 0x00, 0x00, 0x00, 0x00, 0x00, 0x11, 0x25, 0x00, 0x05, 0x36


//--------------------- .nv.constant0.matmul_kernel --------------------------
	.section	.nv.constant0.matmul_kernel,"a",@progbits
	.sectionflags	@""
	.align	4
.nv.constant0.matmul_kernel:
	.zero		432


//--------------------- .text.matmul_kernel       --------------------------
	.section	.text.matmul_kernel,"ax",@progbits
	.sectioninfo	@"SHI_REGISTERS=128"
	.align	128
        .global         matmul_kernel
        .type           matmul_kernel,@function
        .size           matmul_kernel,(.L_x_4 - matmul_kernel)
        .other          matmul_kernel,@"STO_CUDA_ENTRY STV_DEFAULT"
matmul_kernel:
.text.matmul_kernel:
[----:B------:R-:W-:Y:S02]  /*0000*/  IMAD.MOV.U32 R1, RZ, RZ, c[0x0][0x28] ;  /* 0x00000a00ff017624 */ /* 0x000fe400078e00ff */
[----:B------:R-:W-:Y:S01]  /*0010*/  IMAD.MOV.U32 R0, RZ, RZ, c[0x0][0x17c] ;  /* 0x00005f00ff007624 */ /* 0x000fe200078e00ff */
[----:B------:R-:W0:Y:S01]  /*0020*/  S2R R5, SR_CTAID.X ;  /* 0x0000000000057919 */ /* 0x000e220000002500 */
[----:B------:R-:W-:Y:S02]  /*0030*/  ULDC UR4, c[0x0][0x180] ;  /* 0x0000600000047ab9 */ /* 0x000fe40000000800 */
[----:B------:R-:W-:Y:S01]  /*0040*/  ULDC.64 UR6, c[0x0][0x118] ;  /* 0x0000460000067ab9 */ /* 0x000fe20000000a00 */
[----:B------:R-:W-:Y:S01]  /*0050*/  IADD3 R0, R0, 0x7f, RZ ;  /* 0x0000007f00007810 */ /* 0x000fe20007ffe0ff */
[----:B------:R-:W1:Y:S03]  /*0060*/  S2R R105, SR_TID.X ;  /* 0x0000000000697919 */ /* 0x000e660000002100 */
[----:B------:R-:W-:-:S04]  /*0070*/  SHF.R.S32.HI R3, RZ, 0x1f, R0 ;  /* 0x0000001fff037819 */ /* 0x000fc80000011400 */
[----:B------:R-:W-:-:S04]  /*0080*/  LEA.HI R3, R3, R0, RZ, 0x7 ;  /* 0x0000000003037211 */ /* 0x000fc800078f38ff */
[----:B------:R-:W-:-:S05]  /*0090*/  SHF.R.S32.HI R3, RZ, 0x7, R3 ;  /* 0x00000007ff037819 */ /* 0x000fca0000011403 */
[----:B------:R-:W-:Y:S01]  /*00a0*/  IMAD.SHL.U32 R4, R3, 0x8, RZ ;  /* 0x0000000803047824 */ /* 0x000fe200078e00ff */
[----:B0-----:R-:W-:-:S04]  /*00b0*/  IABS R8, R5 ;  /* 0x0000000500087213 */ /* 0x001fc80000000000 */
[-C--:B------:R-:W-:Y:S02]  /*00c0*/  IABS R7, R4.reuse ;  /* 0x0000000400077213 */ /* 0x080fe40000000000 */
[----:B------:R-:W-:Y:S02]  /*00d0*/  IABS R10, R4 ;  /* 0x00000004000a7213 */ /* 0x000fe40000000000 */
[----:B------:R-:W0:Y:S01]  /*00e0*/  I2F.RP R0, R7 ;  /* 0x0000000700007306 */ /* 0x000e220000209400 */
[----:B-1----:R-:W-:Y:S02]  /*00f0*/  SHF.R.U32.HI R103, RZ, 0x5, R105 ;  /* 0x00000005ff677819 */ /* 0x002fe40000011669 */
[----:B------:R-:W-:Y:S02]  /*0100*/  LOP3.LUT R104, R105, 0x1f, RZ, 0xc0, !PT ;  /* 0x0000001f69687812 */ /* 0x000fe400078ec0ff */
[----:B------:R-:W-:Y:S02]  /*0110*/  SGXT.U32 R103, R103, 0x3 ;  /* 0x000000036767781a */ /* 0x000fe40000000000 */
[----:B------:R-:W-:-:S02]  /*0120*/  LOP3.LUT R102, R105, 0xe0, RZ, 0xc0, !PT ;  /* 0x000000e069667812 */ /* 0x000fc400078ec0ff */
[C---:B------:R-:W-:Y:S02]  /*0130*/  LOP3.LUT R101, R103.reuse, 0x8, RZ, 0xfc, !PT ;  /* 0x0000000867657812 */ /* 0x040fe400078efcff */
[C---:B------:R-:W-:Y:S02]  /*0140*/  LOP3.LUT R100, R103.reuse, 0x10, RZ, 0xfc, !PT ;  /* 0x0000001067647812 */ /* 0x040fe400078efcff */
[----:B------:R-:W-:Y:S01]  /*0150*/  LOP3.LUT R99, R103, 0x18, RZ, 0xfc, !PT ;  /* 0x0000001867637812 */ /* 0x000fe200078efcff */
[----:B0-----:R-:W0:Y:S02]  /*0160*/  MUFU.RCP R0, R0 ;  /* 0x0000000000007308 */ /* 0x001e240000001000 */
[----:B0-----:R-:W-:Y:S01]  /*0170*/  IADD3 R2, R0, 0xffffffe, RZ ;  /* 0x0ffffffe00027810 */ /* 0x001fe20007ffe0ff */
[----:B------:R-:W-:-:S05]  /*0180*/  IMAD.MOV R0, RZ, RZ, -R10 ;  /* 0x000000ffff007224 */ /* 0x000fca00078e0a0a */
[----:B------:R0:W1:Y:S02]  /*0190*/  F2I.FTZ.U32.TRUNC.NTZ R3, R2 ;  /* 0x0000000200037305 */ /* 0x000064000021f000 */
[----:B0-----:R-:W-:Y:S02]  /*01a0*/  IMAD.MOV.U32 R2, RZ, RZ, RZ ;  /* 0x000000ffff027224 */ /* 0x001fe400078e00ff */
[----:B-1----:R-:W-:-:S04]  /*01b0*/  IMAD.MOV R6, RZ, RZ, -R3 ;  /* 0x000000ffff067224 */ /* 0x002fc800078e0a03 */
[----:B------:R-:W-:Y:S02]  /*01c0*/  IMAD R9, R6, R7, RZ ;  /* 0x0000000706097224 */ /* 0x000fe400078e02ff */
[----:B------:R-:W-:Y:S02]  /*01d0*/  IMAD.MOV.U32 R6, RZ, RZ, R8 ;  /* 0x000000ffff067224 */ /* 0x000fe400078e0008 */
[----:B------:R-:W-:-:S06]  /*01e0*/  IMAD.HI.U32 R3, R3, R9, R2 ;  /* 0x0000000903037227 */ /* 0x000fcc00078e0002 */
[----:B------:R-:W-:-:S04]  /*01f0*/  IMAD.HI.U32 R3, R3, R6, RZ ;  /* 0x0000000603037227 */ /* 0x000fc800078e00ff */
[----:B------:R-:W-:-:S05]  /*0200*/  IMAD R0, R3, R0, R6 ;  /* 0x0000000003007224 */ /* 0x000fca00078e0206 */
[----:B------:R-:W-:-:S13]  /*0210*/  ISETP.GT.U32.AND P1, PT, R7, R0, PT ;  /* 0x000000000700720c */ /* 0x000fda0003f24070 */
[----:B------:R-:W-:Y:S01]  /*0220*/  @!P1 IMAD.IADD R0, R0, 0x1, -R7 ;  /* 0x0000000100009824 */ /* 0x000fe200078e0a07 */
[----:B------:R-:W-:Y:S02]  /*0230*/  @!P1 IADD3 R3, R3, 0x1, RZ ;  /* 0x0000000103039810 */ /* 0x000fe40007ffe0ff */
[----:B------:R-:W-:Y:S02]  /*0240*/  ISETP.NE.AND P1, PT, R4, RZ, PT ;  /* 0x000000ff0400720c */ /* 0x000fe40003f25270 */
[----:B------:R-:W-:Y:S02]  /*0250*/  ISETP.GE.U32.AND P0, PT, R0, R7, PT ;  /* 0x000000070000720c */ /* 0x000fe40003f06070 */
[----:B------:R-:W-:-:S04]  /*0260*/  LOP3.LUT R0, R5, R4, RZ, 0x3c, !PT ;  /* 0x0000000405007212 */ /* 0x000fc800078e3cff */
[----:B------:R-:W-:Y:S01]  /*0270*/  ISETP.GE.AND P2, PT, R0, RZ, PT ;  /* 0x000000ff0000720c */ /* 0x000fe20003f46270 */
[----:B------:R-:W-:-:S05]  /*0280*/  IMAD.MOV.U32 R0, RZ, RZ, 0x1f ;  /* 0x0000001fff007424 */ /* 0x000fca00078e00ff */
[----:B------:R-:W-:Y:S02]  /*0290*/  IADD3 R0, R0, c[0x0][0x178], RZ ;  /* 0x00005e0000007a10 */ /* 0x000fe40007ffe0ff */
[----:B------:R-:W-:-:S05]  /*02a0*/  @P0 IADD3 R3, R3, 0x1, RZ ;  /* 0x0000000103030810 */ /* 0x000fca0007ffe0ff */
[----:B------:R-:W-:Y:S01]  /*02b0*/  IMAD.MOV.U32 R2, RZ, RZ, R3 ;  /* 0x000000ffff027224 */ /* 0x000fe200078e0003 */
[----:B------:R-:W-:-:S03]  /*02c0*/  SHF.R.S32.HI R3, RZ, 0x1f, R0 ;  /* 0x0000001fff037819 */ /* 0x000fc60000011400 */
[----:B------:R-:W-:Y:S01]  /*02d0*/  @!P2 IMAD.MOV R2, RZ, RZ, -R2 ;  /* 0x000000ffff02a224 */ /* 0x000fe200078e0a02 */
[----:B------:R-:W-:Y:S02]  /*02e0*/  @!P1 LOP3.LUT R2, RZ, R4, RZ, 0x33, !PT ;  /* 0x00000004ff029212 */ /* 0x000fe400078e33ff */
[----:B------:R-:W-:-:S03]  /*02f0*/  LEA.HI R3, R3, R0, RZ, 0x5 ;  /* 0x0000000003037211 */ /* 0x000fc600078f28ff */
[----:B------:R-:W-:Y:S02]  /*0300*/  IMAD.SHL.U32 R6, R2, 0x8, RZ ;  /* 0x0000000802067824 */ /* 0x000fe400078e00ff */
[----:B------:R-:W-:-:S03]  /*0310*/  IMAD.MOV R2, RZ, RZ, -R2 ;  /* 0x000000ffff027224 */ /* 0x000fc600078e0a02 */
[----:B------:R-:W-:Y:S01]  /*0320*/  LEA.HI.SX32 R3, R3, -R6, 0x1b ;  /* 0x8000000603037211 */ /* 0x000fe200078fdaff */
[----:B------:R-:W-:-:S03]  /*0330*/  IMAD R4, R4, R2, R5 ;  /* 0x0000000204047224 */ /* 0x000fc600078e0205 */
[----:B------:R-:W-:Y:S02]  /*0340*/  IMNMX R11, R3, 0x8, PT ;  /* 0x00000008030b7817 */ /* 0x000fe40003800200 */
[----:B------:R-:W-:Y:S02]  /*0350*/  IABS R9, R4 ;  /* 0x0000000400097213 */ /* 0x000fe40000000000 */
[----:B------:R-:W-:-:S04]  /*0360*/  IABS R7, R11 ;  /* 0x0000000b00077213 */ /* 0x000fc80000000000 */
[----:B------:R-:W0:Y:S08]  /*0370*/  I2F.RP R0, R7 ;  /* 0x0000000700007306 */ /* 0x000e300000209400 */
[----:B0-----:R-:W0:Y:S02]  /*0380*/  MUFU.RCP R0, R0 ;  /* 0x0000000000007308 */ /* 0x001e240000001000 */
[----:B0-----:R-:W-:-:S06]  /*0390*/  IADD3 R3, R0, 0xffffffe, RZ ;  /* 0x0ffffffe00037810 */ /* 0x001fcc0007ffe0ff */
[----:B------:R-:W0:Y:S02]  /*03a0*/  F2I.FTZ.U32.TRUNC.NTZ R3, R3 ;  /* 0x0000000300037305 */ /* 0x000e24000021f000 */
[----:B0-----:R-:W-:-:S04]  /*03b0*/  IMAD.MOV R8, RZ, RZ, -R3 ;  /* 0x000000ffff087224 */ /* 0x001fc800078e0a03 */
[----:B------:R-:W-:Y:S01]  /*03c0*/  IMAD.MOV.U32 R2, RZ, RZ, R8 ;  /* 0x000000ffff027224 */ /* 0x000fe200078e0008 */
[----:B------:R-:W-:-:S03]  /*03d0*/  IABS R8, R11 ;  /* 0x0000000b00087213 */ /* 0x000fc60000000000 */
[----:B------:R-:W-:Y:S02]  /*03e0*/  IMAD R5, R2, R7, RZ ;  /* 0x0000000702057224 */ /* 0x000fe400078e02ff */
[----:B------:R-:W-:Y:S02]  /*03f0*/  IMAD.MOV.U32 R2, RZ, RZ, RZ ;  /* 0x000000ffff027224 */ /* 0x000fe400078e00ff */
[----:B------:R-:W-:Y:S02]  /*0400*/  IMAD.MOV R0, RZ, RZ, -R8 ;  /* 0x000000ffff007224 */ /* 0x000fe400078e0a08 */
[----:B------:R-:W-:-:S06]  /*0410*/  IMAD.HI.U32 R2, R3, R5, R2 ;  /* 0x0000000503027227 */ /* 0x000fcc00078e0002 */
[----:B------:R-:W-:-:S04]  /*0420*/  IMAD.HI.U32 R2, R2, R9, RZ ;  /* 0x0000000902027227 */ /* 0x000fc800078e00ff */
[----:B------:R-:W-:-:S05]  /*0430*/  IMAD R0, R2, R0, R9 ;  /* 0x0000000002007224 */ /* 0x000fca00078e0209 */
[----:B------:R-:W-:-:S13]  /*0440*/  ISETP.GT.U32.AND P1, PT, R7, R0, PT ;  /* 0x000000000700720c */ /* 0x000fda0003f24070 */
[----:B------:R-:W-:Y:S01]  /*0450*/  @!P1 IMAD.IADD R0, R0, 0x1, -R7 ;  /* 0x0000000100009824 */ /* 0x000fe200078e0a07 */
[----:B------:R-:W-:Y:S02]  /*0460*/  @!P1 IADD3 R2, R2, 0x1, RZ ;  /* 0x0000000102029810 */ /* 0x000fe40007ffe0ff */
[----:B------:R-:W-:Y:S02]  /*0470*/  ISETP.NE.AND P1, PT, R11, RZ, PT ;  /* 0x000000ff0b00720c */ /* 0x000fe40003f25270 */
[----:B------:R-:W-:Y:S01]  /*0480*/  ISETP.GE.U32.AND P0, PT, R0, R7, PT ;  /* 0x000000070000720c */ /* 0x000fe20003f06070 */
[----:B------:R-:W-:Y:S01]  /*0490*/  IMAD.MOV.U32 R7, RZ, RZ, c[0x0][0x180] ;  /* 0x00006000ff077624 */ /* 0x000fe200078e00ff */
[----:B------:R-:W-:-:S04]  /*04a0*/  LOP3.LUT R0, R4, R11, RZ, 0x3c, !PT ;  /* 0x0000000b04007212 */ /* 0x000fc800078e3cff */
[----:B------:R-:W-:Y:S02]  /*04b0*/  ISETP.GE.AND P2, PT, R0, RZ, PT ;  /* 0x000000ff0000720c */ /* 0x000fe40003f46270 */
[----:B------:R-:W-:-:S05]  /*04c0*/  IADD3 R7, R7, 0x1f, RZ ;  /* 0x0000001f07077810 */ /* 0x000fca0007ffe0ff */
[----:B------:R-:W-:Y:S02]  /*04d0*/  @P0 IADD3 R2, R2, 0x1, RZ ;  /* 0x0000000102020810 */ /* 0x000fe40007ffe0ff */
[----:B------:R-:W-:-:S04]  /*04e0*/  ISETP.GT.AND P0, PT, R7, 0x1f, PT ;  /* 0x0000001f0700780c */ /* 0x000fc80003f04270 */
[----:B------:R-:W-:Y:S01]  /*04f0*/  @!P2 IMAD.MOV R2, RZ, RZ, -R2 ;  /* 0x000000ffff02a224 */ /* 0x000fe200078e0a02 */
[----:B------:R-:W-:-:S05]  /*0500*/  @!P1 LOP3.LUT R2, RZ, R11, RZ, 0x33, !PT ;  /* 0x0000000bff029212 */ /* 0x000fca00078e33ff */
[----:B------:R-:W-:Y:S02]  /*0510*/  IMAD.MOV R0, RZ, RZ, -R2 ;  /* 0x000000ffff007224 */ /* 0x000fe400078e0a02 */
[----:B------:R-:W-:Y:S02]  /*0520*/  IMAD.SHL.U32 R2, R2, 0x80, RZ ;  /* 0x0000008002027824 */ /* 0x000fe400078e00ff */
[----:B------:R-:W-:-:S03]  /*0530*/  IMAD R0, R11, R0, R4 ;  /* 0x000000000b007224 */ /* 0x000fc600078e0204 */
[----:B------:R-:W-:Y:S01]  /*0540*/  LOP3.LUT R98, R2, R103, RZ, 0xfc, !PT ;  /* 0x0000006702627212 */ /* 0x000fe200078efcff */
[----:B------:R-:W-:Y:S01]  /*0550*/  IMAD.IADD R3, R6, 0x1, R0 ;  /* 0x0000000106037824 */ /* 0x000fe200078e0200 */
[C-C-:B------:R-:W-:Y:S02]  /*0560*/  LOP3.LUT R97, R2.reuse, 0x8, R103.reuse, 0xfe, !PT ;  /* 0x0000000802617812 */ /* 0x140fe400078efe67 */
[C-C-:B------:R-:W-:Y:S01]  /*0570*/  LOP3.LUT R96, R2.reuse, 0x10, R103.reuse, 0xfe, !PT ;  /* 0x0000001002607812 */ /* 0x140fe200078efe67 */
[----:B------:R-:W-:Y:S01]  /*0580*/  IMAD R18, R3, 0x20, R104 ;  /* 0x0000002003127824 */ /* 0x000fe200078e0268 */
[----:B------:R-:W-:Y:S02]  /*0590*/  LOP3.LUT R95, R2, 0x18, R103, 0xfe, !PT ;  /* 0x00000018025f7812 */ /* 0x000fe400078efe67 */
[C---:B------:R-:W-:Y:S02]  /*05a0*/  LOP3.LUT R94, R98.reuse, 0x20, RZ, 0xfc, !PT ;  /* 0x00000020625e7812 */ /* 0x040fe400078efcff */
[----:B------:R-:W-:-:S02]  /*05b0*/  LOP3.LUT R93, R98, 0x28, RZ, 0xfc, !PT ;  /* 0x00000028625d7812 */ /* 0x000fc400078efcff */
[C---:B------:R-:W-:Y:S02]  /*05c0*/  LOP3.LUT R92, R98.reuse, 0x30, RZ, 0xfc, !PT ;  /* 0x00000030625c7812 */ /* 0x040fe400078efcff */
[C---:B------:R-:W-:Y:S02]  /*05d0*/  LOP3.LUT R91, R98.reuse, 0x38, RZ, 0xfc, !PT ;  /* 0x00000038625b7812 */ /* 0x040fe400078efcff */
[C---:B------:R-:W-:Y:S02]  /*05e0*/  LOP3.LUT R90, R98.reuse, 0x40, RZ, 0xfc, !PT ;  /* 0x00000040625a7812 */ /* 0x040fe400078efcff */
[C---:B------:R-:W-:Y:S02]  /*05f0*/  LOP3.LUT R89, R98.reuse, 0x48, RZ, 0xfc, !PT ;  /* 0x0000004862597812 */ /* 0x040fe400078efcff */
[C---:B------:R-:W-:Y:S02]  /*0600*/  LOP3.LUT R88, R98.reuse, 0x50, RZ, 0xfc, !PT ;  /* 0x0000005062587812 */ /* 0x040fe400078efcff */
[----:B------:R-:W-:-:S02]  /*0610*/  LOP3.LUT R87, R98, 0x58, RZ, 0xfc, !PT ;  /* 0x0000005862577812 */ /* 0x000fc400078efcff */
[C---:B------:R-:W-:Y:S02]  /*0620*/  LOP3.LUT R86, R98.reuse, 0x60, RZ, 0xfc, !PT ;  /* 0x0000006062567812 */ /* 0x040fe400078efcff */
[C---:B------:R-:W-:Y:S02]  /*0630*/  LOP3.LUT R57, R98.reuse, 0x68, RZ, 0xfc, !PT ;  /* 0x0000006862397812 */ /* 0x040fe400078efcff */
[C---:B------:R-:W-:Y:S02]  /*0640*/  LOP3.LUT R56, R98.reuse, 0x70, RZ, 0xfc, !PT ;  /* 0x0000007062387812 */ /* 0x040fe400078efcff */
[----:B------:R-:W-:Y:S01]  /*0650*/  LOP3.LUT R19, R98, 0x78, RZ, 0xfc, !PT ;  /* 0x0000007862137812 */ /* 0x000fe200078efcff */
[----:B------:R-:W-:Y:S05]  /*0660*/  @P0 BRA `(.L_x_0) ;  /* 0x0000006000000947 */ /* 0x000fea0003800000 */
[----:B------:R-:W-:Y:S01]  /*0670*/  IMAD.SHL.U32 R17, R105, 0x20, RZ ;  /* 0x0000002069117824 */ /* 0x000fe200078e00ff */
[----:B------:R-:W-:Y:S01]  /*0680*/  CS2R R48, SRZ ;  /* 0x0000000000307805 */ /* 0x000fe2000001ff00 */
[----:B------:R-:W-:Y:S01]  /*0690*/  CS2R R50, SRZ ;  /* 0x0000000000327805 */ /* 0x000fe2000001ff00 */
[----:B------:R-:W-:Y:S01]  /*06a0*/  CS2R R28, SRZ ;  /* 0x00000000001c7805 */ /* 0x000fe2000001ff00 */
[----:B------:R-:W-:Y:S01]  /*06b0*/  CS2R R30, SRZ ;  /* 0x00000000001e7805 */ /* 0x000fe2000001ff00 */
[----:B------:R-:W-:Y:S05]  /*06c0*/  BRA `(.L_x_1) ;  /* 0x00001b9000007947 */ /* 0x000fea0003800000 */
.L_x_0:
[----:B------:R-:W-:Y:S01]  /*06d0*/  IABS R0, c[0x0][0x17c] ;  /* 0x00005f0000007a13 */ /* 0x000fe20000000000 */
[----:B------:R-:W-:Y:S01]  /*06e0*/  CS2R R52, SRZ ;  /* 0x0000000000347805 */ /* 0x000fe2000001ff00 */
[----:B------:R-:W-:Y:S01]  /*06f0*/  IABS R2, c[0x0][0x178] ;  /* 0x00005e0000027a13 */ /* 0x000fe20000000000 */
[----:B------:R-:W-:Y:S01]  /*0700*/  CS2R R54, SRZ ;  /* 0x0000000000367805 */ /* 0x000fe2000001ff00 */
[----:B------:R-:W0:Y:S01]  /*0710*/  I2F.RP R3, R0 ;  /* 0x0000000000037306 */ /* 0x000e220000209400 */
[----:B------:R-:W-:Y:S01]  /*0720*/  IABS R12, R56 ;  /* 0x00000038000c7213 */ /* 0x000fe20000000000 */
[----:B------:R-:W-:Y:S01]  /*0730*/  CS2R R48, SRZ ;  /* 0x0000000000307805 */ /* 0x000fe2000001ff00 */
[----:B------:R-:W-:Y:S01]  /*0740*/  IABS R23, R89 ;  /* 0x0000005900177213 */ /* 0x000fe20000000000 */
[----:B------:R-:W-:Y:S01]  /*0750*/  CS2R R50, SRZ ;  /* 0x0000000000327805 */ /* 0x000fe2000001ff00 */
[----:B------:R-:W-:Y:S01]  /*0760*/  IABS R45, R98 ;  /* 0x00000062002d7213 */ /* 0x000fe20000000000 */
[----:B------:R-:W-:Y:S01]  /*0770*/  CS2R R46, SRZ ;  /* 0x00000000002e7805 */ /* 0x000fe2000001ff00 */
[----:B------:R-:W-:Y:S01]  /*0780*/  IABS R10, R19 ;  /* 0x00000013000a7213 */ /* 0x000fe20000000000 */
[----:B------:R-:W1:Y:S01]  /*0790*/  I2F.RP R6, R2 ;  /* 0x0000000200067306 */ /* 0x000e620000209400 */
[----:B------:R-:W-:-:S02]  /*07a0*/  IABS R17, R87 ;  /* 0x0000005700117213 */ /* 0x000fc40000000000 */
[----:B------:R-:W-:Y:S02]  /*07b0*/  IABS R33, R92 ;  /* 0x0000005c00217213 */ /* 0x000fe40000000000 */
[----:B------:R-:W-:Y:S02]  /*07c0*/  IABS R15, R86 ;  /* 0x00000056000f7213 */ /* 0x000fe40000000000 */
[----:B------:R-:W-:Y:S01]  /*07d0*/  IABS R25, R90 ;  /* 0x0000005a00197213 */ /* 0x000fe20000000000 */
[----:B0-----:R-:W0:Y:S01]  /*07e0*/  MUFU.RCP R3, R3 ;  /* 0x0000000300037308 */ /* 0x001e220000001000 */
[----:B------:R-:W-:Y:S02]  /*07f0*/  IABS R41, R96 ;  /* 0x0000006000297213 */ /* 0x000fe40000000000 */
[----:B------:R-:W-:Y:S02]  /*0800*/  IABS R21, R88 ;  /* 0x0000005800157213 */ /* 0x000fe40000000000 */
[----:B------:R-:W-:-:S02]  /*0810*/  IABS R31, R91 ;  /* 0x0000005b001f7213 */ /* 0x000fc40000000000 */
[----:B------:R-:W-:Y:S01]  /*0820*/  IABS R37, R94 ;  /* 0x0000005e00257213 */ /* 0x000fe20000000000 */
[----:B-1----:R-:W1:Y:S01]  /*0830*/  MUFU.RCP R6, R6 ;  /* 0x0000000600067308 */ /* 0x002e620000001000 */
[----:B------:R-:W-:Y:S02]  /*0840*/  IABS R35, R93 ;  /* 0x0000005d00237213 */ /* 0x000fe40000000000 */
[----:B------:R-:W-:Y:S02]  /*0850*/  IABS R39, R95 ;  /* 0x0000005f00277213 */ /* 0x000fe40000000000 */
[----:B------:R-:W-:Y:S02]  /*0860*/  IABS R43, R97 ;  /* 0x00000061002b7213 */ /* 0x000fe40000000000 */
[----:B------:R-:W-:Y:S02]  /*0870*/  IABS R59, R18 ;  /* 0x00000012003b7213 */ /* 0x000fe40000000000 */
[----:B0-----:R-:W-:-:S04]  /*0880*/  IADD3 R4, R3, 0xffffffe, RZ ;  /* 0x0ffffffe03047810 */ /* 0x001fc80007ffe0ff */
[----:B------:R0:W2:Y:S01]  /*0890*/  F2I.FTZ.U32.TRUNC.NTZ R5, R4 ;  /* 0x0000000400057305 */ /* 0x0000a2000021f000 */
[----:B-1----:R-:W-:-:S07]  /*08a0*/  IADD3 R8, R6, 0xffffffe, RZ ;  /* 0x0ffffffe06087810 */ /* 0x002fce0007ffe0ff */
[----:B------:R1:W3:Y:S01]  /*08b0*/  F2I.FTZ.U32.TRUNC.NTZ R9, R8 ;  /* 0x0000000800097305 */ /* 0x0002e2000021f000 */
[----:B0-----:R-:W-:Y:S02]  /*08c0*/  IMAD.MOV.U32 R4, RZ, RZ, RZ ;  /* 0x000000ffff047224 */ /* 0x001fe400078e00ff */
[----:B--2---:R-:W-:Y:S02]  /*08d0*/  IMAD.MOV R11, RZ, RZ, -R5 ;  /* 0x000000ffff0b7224 */ /* 0x004fe400078e0a05 */
[----:B-1----:R-:W-:Y:S02]  /*08e0*/  IMAD.MOV.U32 R8, RZ, RZ, RZ ;  /* 0x000000ffff087224 */ /* 0x002fe400078e00ff */
[----:B------:R-:W-:-:S04]  /*08f0*/  IMAD R11, R11, R0, RZ ;  /* 0x000000000b0b7224 */ /* 0x000fc800078e02ff */
[----:B------:R-:W-:Y:S01]  /*0900*/  IMAD.HI.U32 R5, R5, R11, R4 ;  /* 0x0000000b05057227 */ /* 0x000fe200078e0004 */
[----:B------:R-:W-:-:S03]  /*0910*/  SHF.R.S32.HI R4, RZ, 0x1f, R7 ;  /* 0x0000001fff047819 */ /* 0x000fc60000011407 */
[----:B------:R-:W-:Y:S01]  /*0920*/  IMAD.MOV.U32 R11, RZ, RZ, R12 ;  /* 0x000000ffff0b7224 */ /* 0x000fe200078e000c */
[----:B------:R-:W-:Y:S01]  /*0930*/  IABS R12, R57 ;  /* 0x00000039000c7213 */ /* 0x000fe20000000000 */
[----:B---3--:R-:W-:Y:S01]  /*0940*/  IMAD.MOV R13, RZ, RZ, -R9 ;  /* 0x000000ffff0d7224 */ /* 0x008fe200078e0a09 */
[----:B------:R-:W-:Y:S01]  /*0950*/  LEA.HI R7, R4, R7, RZ, 0x5 ;  /* 0x0000000704077211 */ /* 0x000fe200078f28ff */
[----:B------:R-:W-:-:S03]  /*0960*/  IMAD.HI.U32 R6, R5, R11, RZ ;  /* 0x0000000b05067227 */ /* 0x000fc600078e00ff */
[----:B------:R-:W-:Y:S01]  /*0970*/  SHF.R.S32.HI R7, RZ, 0x5, R7 ;  /* 0x00000005ff077819 */ /* 0x000fe20000011407 */
[----:B------:R-:W-:Y:S02]  /*0980*/  IMAD R13, R13, R2, RZ ;  /* 0x000000020d0d7224 */ /* 0x000fe400078e02ff */
[----:B------:R-:W-:Y:S02]  /*0990*/  IMAD.MOV R6, RZ, RZ, -R6 ;  /* 0x000000ffff067224 */ /* 0x000fe400078e0a06 */
[----:B------:R-:W-:-:S04]  /*09a0*/  IMAD.HI.U32 R4, R5, R12, RZ ;  /* 0x0000000c05047227 */ /* 0x000fc800078e00ff */
[----:B------:R-:W-:-:S04]  /*09b0*/  IMAD.HI.U32 R14, R9, R13, R8 ;  /* 0x0000000d090e7227 */ /* 0x000fc800078e0008 */
[----:B------:R-:W-:Y:S02]  /*09c0*/  IMAD R9, R0, R6, R11 ;  /* 0x0000000600097224 */ /* 0x000fe400078e020b */
[----:B------:R-:W-:-:S03]  /*09d0*/  IMAD.HI.U32 R11, R5, R23, RZ ;  /* 0x00000017050b7227 */ /* 0x000fc600078e00ff */
[C---:B------:R-:W-:Y:S01]  /*09e0*/  ISETP.GT.U32.AND P1, PT, R0.reuse, R9, PT ;  /* 0x000000090000720c */ /* 0x040fe20003f24070 */
[----:B------:R-:W-:Y:S02]  /*09f0*/  IMAD.MOV R13, RZ, RZ, -R4 ;  /* 0x000000ffff0d7224 */ /* 0x000fe400078e0a04 */
[----:B------:R-:W-:Y:S02]  /*0a00*/  IMAD.MOV R4, RZ, RZ, -R11 ;  /* 0x000000ffff047224 */ /* 0x000fe400078e0a0b */
[----:B------:R-:W-:Y:S02]  /*0a10*/  IMAD R11, R0, R13, R12 ;  /* 0x0000000d000b7224 */ /* 0x000fe400078e020c */
[----:B------:R-:W-:-:S03]  /*0a20*/  IMAD.HI.U32 R12, R5, R45, RZ ;  /* 0x0000002d050c7227 */ /* 0x000fc600078e00ff */
[----:B------:R-:W-:Y:S01]  /*0a30*/  ISETP.GT.U32.AND P2, PT, R0, R11, PT ;  /* 0x0000000b0000720c */ /* 0x000fe20003f44070 */
[----:B------:R-:W-:-:S04]  /*0a40*/  IMAD.HI.U32 R3, R5, R10, RZ ;  /* 0x0000000a05037227 */ /* 0x000fc800078e00ff */
[----:B------:R-:W-:Y:S02]  /*0a50*/  IMAD.MOV R12, RZ, RZ, -R12 ;  /* 0x000000ffff0c7224 */ /* 0x000fe400078e0a0c */
[----:B------:R-:W-:Y:S02]  /*0a60*/  IMAD.MOV R3, RZ, RZ, -R3 ;  /* 0x000000ffff037224 */ /* 0x000fe400078e0a03 */
[C---:B------:R-:W-:Y:S02]  /*0a70*/  IMAD R45, R0.reuse, R12, R45 ;  /* 0x0000000c002d7224 */ /* 0x040fe400078e022d */
[C---:B------:R-:W-:Y:S02]  /*0a80*/  IMAD R3, R0.reuse, R3, R10 ;  /* 0x0000000300037224 */ /* 0x040fe400078e020a */
[----:B------:R-:W-:Y:S01]  /*0a90*/  IMAD.HI.U32 R8, R5, R17, RZ ;  /* 0x0000001105087227 */ /* 0x000fe200078e00ff */
[C---:B------:R-:W-:Y:S02]  /*0aa0*/  ISETP.GT.U32.AND P3, PT, R0.reuse, R45, PT ;  /* 0x0000002d0000720c */ /* 0x040fe40003f64070 */
[----:B------:R-:W-:Y:S01]  /*0ab0*/  ISETP.GT.U32.AND P0, PT, R0, R3, PT ;  /* 0x000000030000720c */ /* 0x000fe20003f04070 */
[----:B------:R-:W-:-:S02]  /*0ac0*/  IMAD.MOV R8, RZ, RZ, -R8 ;  /* 0x000000ffff087224 */ /* 0x000fc400078e0a08 */
[----:B------:R-:W-:-:S04]  /*0ad0*/  IMAD.HI.U32 R6, R5, R15, RZ ;  /* 0x0000000f05067227 */ /* 0x000fc800078e00ff */
[----:B------:R-:W-:Y:S02]  /*0ae0*/  IMAD R17, R0, R8, R17 ;  /* 0x0000000800117224 */ /* 0x000fe400078e0211 */
[----:B------:R-:W-:-:S03]  /*0af0*/  IMAD.HI.U32 R8, R5, R33, RZ ;  /* 0x0000002105087227 */ /* 0x000fc600078e00ff */
[C---:B------:R-:W-:Y:S01]  /*0b00*/  ISETP.GT.U32.AND P5, PT, R0.reuse, R17, PT ;  /* 0x000000110000720c */ /* 0x040fe20003fa4070 */
[--C-:B------:R-:W-:Y:S02]  /*0b10*/  @!P3 IMAD.IADD R45, R45, 0x1, -R0.reuse ;  /* 0x000000012d2db824 */ /* 0x100fe400078e0a00 */
[--C-:B------:R-:W-:Y:S02]  /*0b20*/  @!P0 IMAD.IADD R3, R3, 0x1, -R0.reuse ;  /* 0x0000000103038824 */ /* 0x100fe400078e0a00 */
[C---:B------:R-:W-:Y:S01]  /*0b30*/  IMAD R23, R0.reuse, R4, R23 ;  /* 0x0000000400177224 */ /* 0x040fe200078e0217 */
[C---:B------:R-:W-:Y:S01]  /*0b40*/  ISETP.GT.U32.AND P0, PT, R0.reuse, R45, PT ;  /* 0x0000002d0000720c */ /* 0x040fe20003f04070 */
[----:B------:R-:W-:Y:S01]  /*0b50*/  @!P1 IMAD.IADD R9, R9, 0x1, -R0 ;  /* 0x0000000109099824 */ /* 0x000fe200078e0a00 */
[----:B------:R-:W-:Y:S01]  /*0b60*/  ISETP.GT.U32.AND P1, PT, R0, R3, PT ;  /* 0x000000030000720c */ /* 0x000fe20003f24070 */
[----:B------:R-:W-:Y:S02]  /*0b70*/  IMAD.MOV R8, RZ, RZ, -R8 ;  /* 0x000000ffff087224 */ /* 0x000fe400078e0a08 */
[----:B------:R-:W-:-:S04]  /*0b80*/  IMAD.HI.U32 R4, R5, R25, RZ ;  /* 0x0000001905047227 */ /* 0x000fc800078e00ff */
[----:B------:R-:W-:Y:S02]  /*0b90*/  IMAD.MOV R6, RZ, RZ, -R6 ;  /* 0x000000ffff067224 */ /* 0x000fe400078e0a06 */
[C---:B------:R-:W-:Y:S02]  /*0ba0*/  IMAD R33, R0.reuse, R8, R33 ;  /* 0x0000000800217224 */ /* 0x040fe400078e0221 */
[----:B------:R-:W-:Y:S01]  /*0bb0*/  @!P0 IMAD.IADD R45, R45, 0x1, -R0 ;  /* 0x000000012d2d8824 */ /* 0x000fe200078e0a00 */
[----:B------:R-:W-:Y:S01]  /*0bc0*/  ISETP.GT.U32.AND P0, PT, R0, R23, PT ;  /* 0x000000170000720c */ /* 0x000fe20003f04070 */
[----:B------:R-:W-:Y:S02]  /*0bd0*/  IMAD.MOV R4, RZ, RZ, -R4 ;  /* 0x000000ffff047224 */ /* 0x000fe400078e0a04 */
[----:B------:R-:W-:-:S04]  /*0be0*/  IMAD.HI.U32 R8, R5, R41, RZ ;  /* 0x0000002905087227 */ /* 0x000fc800078e00ff */
[----:B------:R-:W-:Y:S02]  /*0bf0*/  IMAD R13, R0, R6, R15 ;  /* 0x00000006000d7224 */ /* 0x000fe400078e020f */
[----:B------:R-:W-:-:S03]  /*0c00*/  IMAD.HI.U32 R10, R5, R21, RZ ;  /* 0x00000015050a7227 */ /* 0x000fc600078e00ff */
[----:B------:R-:W-:Y:S01]  /*0c10*/  ISETP.GT.U32.AND P4, PT, R0, R13, PT ;  /* 0x0000000d0000720c */ /* 0x000fe20003f84070 */
[----:B------:R-:W-:-:S04]  /*0c20*/  IMAD.HI.U32 R6, R5, R31, RZ ;  /* 0x0000001f05067227 */ /* 0x000fc800078e00ff */
[----:B------:R-:W-:Y:S01]  /*0c30*/  @!P2 IMAD.IADD R11, R11, 0x1, -R0 ;  /* 0x000000010b0ba824 */ /* 0x000fe200078e0a00 */
[C---:B------:R-:W-:Y:S01]  /*0c40*/  ISETP.GT.U32.AND P2, PT, R0.reuse, R9, PT ;  /* 0x000000090000720c */ /* 0x040fe20003f44070 */
[C---:B------:R-:W-:Y:S02]  /*0c50*/  IMAD R25, R0.reuse, R4, R25 ;  /* 0x0000000400197224 */ /* 0x040fe400078e0219 */
[----:B------:R-:W-:Y:S01]  /*0c60*/  IMAD.MOV R8, RZ, RZ, -R8 ;  /* 0x000000ffff087224 */ /* 0x000fe200078e0a08 */
[C---:B------:R-:W-:Y:S01]  /*0c70*/  ISETP.GT.U32.AND P3, PT, R0.reuse, R11, PT ;  /* 0x0000000b0000720c */ /* 0x040fe20003f64070 */
[----:B------:R-:W-:Y:S02]  /*0c80*/  IMAD.MOV R10, RZ, RZ, -R10 ;  /* 0x000000ffff0a7224 */ /* 0x000fe400078e0a0a */
[----:B------:R-:W-:Y:S02]  /*0c90*/  IMAD.MOV R6, RZ, RZ, -R6 ;  /* 0x000000ffff067224 */ /* 0x000fe400078e0a06 */
[----:B------:R-:W-:-:S02]  /*0ca0*/  IMAD R41, R0, R8, R41 ;  /* 0x0000000800297224 */ /* 0x000fc400078e0229 */
[----:B------:R-:W-:Y:S01]  /*0cb0*/  @!P1 IMAD.IADD R3, R3, 0x1, -R0 ;  /* 0x0000000103039824 */ /* 0x000fe200078e0a00 */
[----:B------:R-:W-:Y:S01]  /*0cc0*/  ISETP.GT.U32.AND P1, PT, R0, R25, PT ;  /* 0x000000190000720c */ /* 0x000fe20003f24070 */
[----:B------:R-:W-:-:S04]  /*0cd0*/  IMAD.HI.U32 R4, R5, R37, RZ ;  /* 0x0000002505047227 */ /* 0x000fc800078e00ff */
[C---:B------:R-:W-:Y:S02]  /*0ce0*/  IMAD R21, R0.reuse, R10, R21 ;  /* 0x0000000a00157224 */ /* 0x040fe400078e0215 */
[C---:B------:R-:W-:Y:S02]  /*0cf0*/  IMAD R31, R0.reuse, R6, R31 ;  /* 0x00000006001f7224 */ /* 0x040fe400078e021f */
[----:B------:R-:W-:Y:S01]  /*0d00*/  IMAD.HI.U32 R10, R5, R35, RZ ;  /* 0x00000023050a7227 */ /* 0x000fe200078e00ff */
[----:B------:R-:W-:-:S03]  /*0d10*/  ISETP.GT.U32.AND P6, PT, R0, R21, PT ;  /* 0x000000150000720c */ /* 0x000fc60003fc4070 */
[----:B------:R-:W-:-:S04]  /*0d20*/  IMAD.HI.U32 R6, R5, R39, RZ ;  /* 0x0000002705067227 */ /* 0x000fc800078e00ff */
[----:B------:R-:W-:Y:S01]  /*0d30*/  @!P0 IMAD.IADD R23, R23, 0x1, -R0 ;  /* 0x0000000117178824 */ /* 0x000fe200078e0a00 */
[----:B------:R-:W-:Y:S01]  /*0d40*/  ISETP.GT.U32.AND P0, PT, R0, R41, PT ;  /* 0x000000290000720c */ /* 0x000fe20003f04070 */
[----:B------:R-:W-:-:S04]  /*0d50*/  IMAD.HI.U32 R5, R5, R43, RZ ;  /* 0x0000002b05057227 */ /* 0x000fc800078e00ff */
[----:B------:R-:W-:Y:S02]  /*0d60*/  IMAD.MOV R4, RZ, RZ, -R4 ;  /* 0x000000ffff047224 */ /* 0x000fe400078e0a04 */
[----:B------:R-:W-:Y:S02]  /*0d70*/  IMAD.MOV R5, RZ, RZ, -R5 ;  /* 0x000000ffff057224 */ /* 0x000fe400078e0a05 */
[C---:B------:R-:W-:Y:S02]  /*0d80*/  IMAD R37, R0.reuse, R4, R37 ;  /* 0x0000000400257224 */ /* 0x040fe400078e0225 */
[----:B------:R-:W-:Y:S02]  /*0d90*/  IMAD.MOV R10, RZ, RZ, -R10 ;  /* 0x000000ffff0a7224 */ /* 0x000fe400078e0a0a */
[C---:B------:R-:W-:Y:S01]  /*0da0*/  IMAD R43, R0.reuse, R5, R43 ;  /* 0x00000005002b7224 */ /* 0x040fe200078e022b */
[----:B------:R-:W-:Y:S01]  /*0db0*/  SHF.R.U32.HI R5, RZ, 0x2, R105 ;  /* 0x00000002ff057819 */ /* 0x000fe20000011669 */
[--C-:B------:R-:W-:Y:S01]  /*0dc0*/  @!P2 IMAD.IADD R9, R9, 0x1, -R0.reuse ;  /* 0x000000010909a824 */ /* 0x100fe200078e0a00 */
[C---:B------:R-:W-:Y:S01]  /*0dd0*/  ISETP.GT.U32.AND P2, PT, R0.reuse, R31, PT ;  /* 0x0000001f0000720c */ /* 0x040fe20003f44070 */
[--C-:B------:R-:W-:Y:S01]  /*0de0*/  @!P3 IMAD.IADD R11, R11, 0x1, -R0.reuse ;  /* 0x000000010b0bb824 */ /* 0x100fe200078e0a00 */
[C---:B------:R-:W-:Y:S01]  /*0df0*/  ISETP.GT.U32.AND P3, PT, R0.reuse, R33, PT ;  /* 0x000000210000720c */ /* 0x040fe20003f64070 */
[----:B------:R-:W-:Y:S01]  /*0e00*/  @!P5 IMAD.IADD R17, R17, 0x1, -R0 ;  /* 0x000000011111d824 */ /* 0x000fe200078e0a00 */
[C---:B------:R-:W-:Y:S01]  /*0e10*/  ISETP.GT.U32.AND P5, PT, R0.reuse, R37, PT ;  /* 0x000000250000720c */ /* 0x040fe20003fa4070 */
[----:B------:R-:W-:-:S02]  /*0e20*/  IMAD R35, R0, R10, R35 ;  /* 0x0000000a00237224 */ /* 0x000fc400078e0223 */
[----:B------:R-:W-:Y:S01]  /*0e30*/  @!P1 IMAD.IADD R25, R25, 0x1, -R0 ;  /* 0x0000000119199824 */ /* 0x000fe200078e0a00 */
[----:B------:R-:W-:Y:S01]  /*0e40*/  ISETP.GT.U32.AND P1, PT, R0, R43, PT ;  /* 0x0000002b0000720c */ /* 0x000fe20003f24070 */
[----:B------:R-:W-:-:S04]  /*0e50*/  IMAD.HI.U32 R14, R14, R59, RZ ;  /* 0x0000003b0e0e7227 */ /* 0x000fc800078e00ff */
[----:B------:R-:W-:Y:S02]  /*0e60*/  IMAD.MOV R6, RZ, RZ, -R6 ;  /* 0x000000ffff067224 */ /* 0x000fe400078e0a06 */
[--C-:B------:R-:W-:Y:S01]  /*0e70*/  @!P4 IMAD.IADD R13, R13, 0x1, -R0.reuse ;  /* 0x000000010d0dc824 */ /* 0x100fe200078e0a00 */
[C---:B------:R-:W-:Y:S01]  /*0e80*/  ISETP.GT.U32.AND P4, PT, R0.reuse, R35, PT ;  /* 0x000000230000720c */ /* 0x040fe20003f84070 */
[----:B------:R-:W-:Y:S01]  /*0e90*/  @!P0 IMAD.IADD R41, R41, 0x1, -R0 ;  /* 0x0000000129298824 */ /* 0x000fe200078e0a00 */
[C---:B------:R-:W-:Y:S01]  /*0ea0*/  ISETP.GT.U32.AND P0, PT, R0.reuse, R25, PT ;  /* 0x000000190000720c */ /* 0x040fe20003f04070 */
[----:B------:R-:W-:Y:S02]  /*0eb0*/  IMAD.MOV R14, RZ, RZ, -R14 ;  /* 0x000000ffff0e7224 */ /* 0x000fe400078e0a0e */
[----:B------:R-:W-:Y:S02]  /*0ec0*/  IMAD R39, R0, R6, R39 ;  /* 0x0000000600277224 */ /* 0x000fe400078e0227 */
[----:B------:R-:W-:-:S02]  /*0ed0*/  IMAD R59, R2, R14, R59 ;  /* 0x0000000e023b7224 */ /* 0x000fc400078e023b */
[--C-:B------:R-:W-:Y:S01]  /*0ee0*/  @!P6 IMAD.IADD R21, R21, 0x1, -R0.reuse ;  /* 0x000000011515e824 */ /* 0x100fe200078e0a00 */
[----:B------:R-:W-:Y:S01]  /*0ef0*/  ISETP.GT.U32.AND P6, PT, R0, R39, PT ;  /* 0x000000270000720c */ /* 0x000fe20003fc4070 */
[--C-:B------:R-:W-:Y:S01]  /*0f00*/  @!P2 IMAD.IADD R31, R31, 0x1, -R0.reuse ;  /* 0x000000011f1fa824 */ /* 0x100fe200078e0a00 */
[----:B------:R-:W-:Y:S01]  /*0f10*/  ISETP.GT.U32.AND P2, PT, R2, R59, PT ;  /* 0x0000003b0200720c */ /* 0x000fe20003f44070 */
[--C-:B------:R-:W-:Y:S01]  /*0f20*/  @!P3 IMAD.IADD R33, R33, 0x1, -R0.reuse ;  /* 0x000000012121b824 */ /* 0x100fe200078e0a00 */
[C---:B------:R-:W-:Y:S01]  /*0f30*/  ISETP.GT.U32.AND P3, PT, R0.reuse, R13, PT ;  /* 0x0000000d0000720c */ /* 0x040fe20003f64070 */
        /* <DEDUP_REMOVED lines=8> */
[----:B------:R-:W-:Y:S01]  /*0fc0*/  @!P6 IMAD.IADD R39, R39, 0x1, -R0 ;  /* 0x000000012727e824 */ /* 0x000fe200078e0a00 */
[C---:B------:R-:W-:Y:S01]  /*0fd0*/  ISETP.GT.U32.AND P6, PT, R0.reuse, R23, PT ;  /* 0x000000170000720c */ /* 0x040fe20003fc4070 */
[----:B------:R-:W-:Y:S01]  /*0fe0*/  @!P2 IMAD.IADD R59, R59, 0x1, -R2 ;  /* 0x000000013b3ba824 */ /* 0x000fe200078e0a02 */
[C---:B------:R-:W-:Y:S01]  /*0ff0*/  ISETP.GT.U32.AND P2, PT, R0.reuse, R33, PT ;  /* 0x000000210000720c */ /* 0x040fe20003f44070 */
[--C-:B------:R-:W-:Y:S01]  /*1000*/  @!P3 IMAD.IADD R13, R13, 0x1, -R0.reuse ;  /* 0x000000010d0db824 */ /* 0x100fe200078e0a00 */
[C---:B------:R-:W-:Y:S01]  /*1010*/  ISETP.GT.U32.AND P3, PT, R0.reuse, R35, PT ;  /* 0x000000230000720c */ /* 0x040fe20003f64070 */
[--C-:B------:R-:W-:Y:S01]  /*1020*/  @!P5 IMAD.IADD R21, R21, 0x1, -R0.reuse ;  /* 0x000000011515d824 */ /* 0x100fe200078e0a00 */
[----:B------:R-:W-:Y:S01]  /*1030*/  ISETP.GT.U32.AND P5, PT, R0, R39, PT ;  /* 0x000000270000720c */ /* 0x000fe20003fa4070 */
[--C-:B------:R-:W-:Y:S01]  /*1040*/  @!P1 IMAD.IADD R31, R31, 0x1, -R0.reuse ;  /* 0x000000011f1f9824 */ /* 0x100fe200078e0a00 */
[----:B------:R-:W-:Y:S01]  /*1050*/  ISETP.GT.U32.AND P1, PT, R2, R59, PT ;  /* 0x0000003b0200720c */ /* 0x000fe20003f24070 */
[--C-:B------:R-:W-:Y:S01]  /*1060*/  @!P4 IMAD.IADD R17, R17, 0x1, -R0.reuse ;  /* 0x000000011111c824 */ /* 0x100fe200078e0a00 */
[----:B------:R-:W-:Y:S01]  /*1070*/  ISETP.GT.U32.AND P4, PT, R0, R37, PT ;  /* 0x000000250000720c */ /* 0x000fe20003f84070 */
[----:B------:R-:W-:Y:S01]  /*1080*/  @!P0 IMAD.IADD R41, R41, 0x1, -R0 ;  /* 0x0000000129298824 */ /* 0x000fe200078e0a00 */
[----:B------:R-:W-:Y:S01]  /*1090*/  ISETP.GE.AND P0, PT, R57, RZ, PT ;  /* 0x000000ff3900720c */ /* 0x000fe20003f06270 */
[----:B------:R-:W-:-:S02]  /*10a0*/  IMAD.SHL.U32 R4, R105, 0x2, RZ ;  /* 0x0000000269047824 */ /* 0x000fc400078e00ff */
[--C-:B------:R-:W-:Y:S01]  /*10b0*/  @!P2 IMAD.IADD R33, R33, 0x1, -R0.reuse ;  /* 0x000000012121a824 */ /* 0x100fe200078e0a00 */
[----:B------:R-:W-:Y:S01]  /*10c0*/  ISETP.GE.AND P2, PT, R19, RZ, PT ;  /* 0x000000ff1300720c */ /* 0x000fe20003f46270 */
[--C-:B------:R-:W-:Y:S01]  /*10d0*/  @!P3 IMAD.IADD R35, R35, 0x1, -R0.reuse ;  /* 0x000000012323b824 */ /* 0x100fe200078e0a00 */
[----:B------:R-:W-:Y:S01]  /*10e0*/  ISETP.GE.AND P3, PT, R56, RZ, PT ;  /* 0x000000ff3800720c */ /* 0x000fe20003f66270 */
[----:B------:R-:W-:Y:S01]  /*10f0*/  @!P5 IMAD.IADD R39, R39, 0x1, -R0 ;  /* 0x000000012727d824 */ /* 0x000fe200078e0a00 */
[----:B------:R-:W-:Y:S01]  /*1100*/  ISETP.GE.AND P5, PT, R86, RZ, PT ;  /* 0x000000ff5600720c */ /* 0x000fe20003fa6270 */
[----:B------:R-:W-:Y:S01]  /*1110*/  @!P1 IMAD.IADD R59, R59, 0x1, -R2 ;  /* 0x000000013b3b9824 */ /* 0x000fe200078e0a02 */
[----:B------:R-:W-:Y:S01]  /*1120*/  ISETP.GE.AND P1, PT, R88, RZ, PT ;  /* 0x000000ff5800720c */ /* 0x000fe20003f26270 */
[----:B------:R-:W-:Y:S01]  /*1130*/  @!P4 IMAD.IADD R37, R37, 0x1, -R0 ;  /* 0x000000012525c824 */ /* 0x000fe200078e0a00 */
[----:B------:R-:W-:Y:S01]  /*1140*/  ISETP.GE.AND P4, PT, R87, RZ, PT ;  /* 0x000000ff5700720c */ /* 0x000fe20003f86270 */
[----:B------:R-:W-:Y:S01]  /*1150*/  @!P0 IMAD.MOV R11, RZ, RZ, -R11 ;  /* 0x000000ffff0b8224 */ /* 0x000fe200078e0a0b */
[----:B------:R-:W-:Y:S01]  /*1160*/  ISETP.GE.AND P0, PT, R91, RZ, PT ;  /* 0x000000ff5b00720c */ /* 0x000fe20003f06270 */
[C---:B------:R-:W-:Y:S01]  /*1170*/  IMAD.SHL.U32 R6, R105.reuse, 0x40, RZ ;  /* 0x0000004069067824 */ /* 0x040fe200078e00ff */
[----:B------:R-:W-:Y:S01]  /*1180*/  LOP3.LUT R16, R4, 0x1fe, RZ, 0xc0, !PT ;  /* 0x000001fe04107812 */ /* 0x000fe200078ec0ff */
[----:B------:R-:W-:-:S02]  /*1190*/  IMAD.SHL.U32 R15, R105, 0x8, RZ ;  /* 0x00000008690f7824 */ /* 0x000fc400078e00ff */
[----:B------:R-:W-:Y:S01]  /*11a0*/  @!P2 IMAD.MOV R3, RZ, RZ, -R3 ;  /* 0x000000ffff03a224 */ /* 0x000fe200078e0a03 */
[----:B------:R-:W-:Y:S01]  /*11b0*/  LOP3.LUT R16, R16, 0x30, R5, 0x78, !PT ;  /* 0x0000003010107812 */ /* 0x000fe200078e7805 */
[----:B------:R-:W-:Y:S01]  /*11c0*/  @!P3 IMAD.MOV R9, RZ, RZ, -R9 ;  /* 0x000000ffff09b224 */ /* 0x000fe200078e0a09 */
[----:B------:R-:W-:Y:S01]  /*11d0*/  LOP3.LUT R6, R6, 0x1c0, RZ, 0xc0, !PT ;  /* 0x000001c006067812 */ /* 0x000fe200078ec0ff */
[----:B------:R-:W-:Y:S01]  /*11e0*/  @!P5 IMAD.MOV R13, RZ, RZ, -R13 ;  /* 0x000000ffff0dd224 */ /* 0x000fe200078e0a0d */
[----:B------:R-:W-:Y:S01]  /*11f0*/  LOP3.LUT R27, R15, 0x30, R4, 0x48, !PT ;  /* 0x000000300f1b7812 */ /* 0x000fe200078e4804 */
[----:B------:R-:W-:Y:S01]  /*1200*/  IMAD.MOV.U32 R5, RZ, RZ, R21 ;  /* 0x000000ffff057224 */ /* 0x000fe200078e0015 */
[----:B------:R-:W-:Y:S01]  /*1210*/  ISETP.GE.AND P2, PT, R89, RZ, PT ;  /* 0x000000ff5900720c */ /* 0x000fe20003f46270 */
[----:B------:R-:W-:Y:S01]  /*1220*/  @!P6 IMAD.IADD R23, R23, 0x1, -R0 ;  /* 0x000000011717e824 */ /* 0x000fe200078e0a00 */
[----:B------:R-:W-:Y:S01]  /*1230*/  ISETP.GE.AND P3, PT, R90, RZ, PT ;  /* 0x000000ff5a00720c */ /* 0x000fe20003f66270 */
[----:B------:R-:W-:Y:S01]  /*1240*/  @!P1 IMAD.MOV R5, RZ, RZ, -R5 ;  /* 0x000000ffff059224 */ /* 0x000fe200078e0a05 */
[----:B------:R-:W-:Y:S01]  /*1250*/  ISETP.GE.AND P5, PT, R92, RZ, PT ;  /* 0x000000ff5c00720c */ /* 0x000fe20003fa6270 */
[----:B------:R-:W-:Y:S01]  /*1260*/  IMAD R27, R102, 0x10, R27 ;  /* 0x00000010661b7824 */ /* 0x000fe200078e021b */
[----:B------:R-:W-:Y:S01]  /*1270*/  ISETP.GT.U32.AND P6, PT, R0, R43, PT ;  /* 0x0000002b0000720c */ /* 0x000fe20003fc4070 */
[----:B------:R-:W-:Y:S01]  /*1280*/  @!P4 IMAD.MOV R17, RZ, RZ, -R17 ;  /* 0x000000ffff11c224 */ /* 0x000fe200078e0a11 */
[----:B------:R-:W-:Y:S01]  /*1290*/  LOP3.LUT R15, R6, 0x30, R15, 0xf8, !PT ;  /* 0x00000030060f7812 */ /* 0x000fe200078ef80f */
[----:B------:R-:W-:Y:S01]  /*12a0*/  @!P0 IMAD.MOV R31, RZ, RZ, -R31 ;  /* 0x000000ffff1f8224 */ /* 0x000fe200078e0a1f */
[----:B------:R-:W-:Y:S01]  /*12b0*/  ISETP.GE.AND P1, PT, R94, RZ, PT ;  /* 0x000000ff5e00720c */ /* 0x000fe20003f26270 */
[----:B------:R-:W-:Y:S01]  /*12c0*/  IMAD.MOV.U32 R29, RZ, RZ, R25 ;  /* 0x000000ffff1d7224 */ /* 0x000fe200078e0019 */
[----:B------:R-:W-:Y:S01]  /*12d0*/  ISETP.GE.AND P4, PT, R93, RZ, PT ;  /* 0x000000ff5d00720c */ /* 0x000fe20003f86270 */
[----:B------:R-:W-:Y:S01]  /*12e0*/  IMAD R2, R103, c[0x0][0x188], RZ ;  /* 0x0000620067027a24 */ /* 0x000fe200078e02ff */
[----:B------:R-:W-:Y:S01]  /*12f0*/  ISETP.GE.AND P0, PT, R97, RZ, PT ;  /* 0x000000ff6100720c */ /* 0x000fe20003f06270 */
[----:B------:R-:W-:Y:S01]  /*1300*/  @!P3 IMAD.MOV R29, RZ, RZ, -R29 ;  /* 0x000000ffff1db224 */ /* 0x000fe200078e0a1d */
[----:B------:R-:W-:Y:S01]  /*1310*/  LOP3.LUT R4, R15, 0x10, R4, 0x78, !PT ;  /* 0x000000100f047812 */ /* 0x000fe200078e7804 */
[----:B------:R-:W-:Y:S01]  /*1320*/  IMAD.IADD R15, R6, 0x1, R27 ;  /* 0x00000001060f7824 */ /* 0x000fe200078e021b */
[----:B------:R-:W-:Y:S01]  /*1330*/  ISETP.GE.AND P3, PT, R96, RZ, PT ;  /* 0x000000ff6000720c */ /* 0x000fe20003f66270 */
[----:B------:R-:W-:-:S02]  /*1340*/  IMAD.MOV.U32 R27, RZ, RZ, R23 ;  /* 0x000000ffff1b7224 */ /* 0x000fc400078e0017 */
[----:B------:R-:W-:Y:S01]  /*1350*/  @!P5 IMAD.MOV R33, RZ, RZ, -R33 ;  /* 0x000000ffff21d224 */ /* 0x000fe200078e0a21 */
[----:B------:R-:W-:Y:S01]  /*1360*/  ISETP.GE.AND P5, PT, R98, RZ, PT ;  /* 0x000000ff6200720c */ /* 0x000fe20003fa6270 */
[----:B------:R-:W-:Y:S01]  /*1370*/  @!P2 IMAD.MOV R27, RZ, RZ, -R27 ;  /* 0x000000ffff1ba224 */ /* 0x000fe200078e0a1b */
[----:B------:R-:W-:Y:S01]  /*1380*/  ISETP.GE.AND P2, PT, R95, RZ, PT ;  /* 0x000000ff5f00720c */ /* 0x000fe20003f46270 */
[----:B------:R-:W-:Y:S01]  /*1390*/  @!P6 IMAD.IADD R43, R43, 0x1, -R0 ;  /* 0x000000012b2be824 */ /* 0x000fe200078e0a00 */
[----:B------:R-:W-:Y:S01]  /*13a0*/  LOP3.LUT R0, RZ, c[0x0][0x17c], RZ, 0x33, !PT ;  /* 0x00005f00ff007a12 */ /* 0x000fe200078e33ff */
[----:B------:R-:W-:Y:S01]  /*13b0*/  @!P1 IMAD.MOV R37, RZ, RZ, -R37 ;  /* 0x000000ffff259224 */ /* 0x000fe200078e0a25 */
[----:B------:R-:W-:Y:S01]  /*13c0*/  ISETP.GE.AND P1, PT, R18, RZ, PT ;  /* 0x000000ff1200720c */ /* 0x000fe20003f26270 */
[----:B------:R-:W-:Y:S01]  /*13d0*/  @!P4 IMAD.MOV R35, RZ, RZ, -R35 ;  /* 0x000000ffff23c224 */ /* 0x000fe200078e0a23 */
[----:B------:R-:W-:Y:S01]  /*13e0*/  ISETP.NE.AND P4, PT, RZ, c[0x0][0x17c], PT ;  /* 0x00005f00ff007a0c */ /* 0x000fe20003f85270 */
[----:B------:R-:W-:Y:S01]  /*13f0*/  @!P0 IMAD.MOV R43, RZ, RZ, -R43 ;  /* 0x000000ffff2b8224 */ /* 0x000fe200078e0a2b */
[----:B------:R-:W-:Y:S01]  /*1400*/  ISETP.NE.AND P0, PT, RZ, c[0x0][0x178], PT ;  /* 0x00005e00ff007a0c */ /* 0x000fe20003f05270 */
[----:B------:R-:W-:Y:S01]  /*1410*/  IMAD R6, R99, c[0x0][0x188], RZ ;  /* 0x0000620063067a24 */ /* 0x000fe200078e02ff */
[C---:B------:R-:W-:Y:S01]  /*1420*/  SEL R20, R0.reuse, R3, !P4 ;  /* 0x0000000300147207 */ /* 0x040fe20006000000 */
[----:B------:R-:W-:Y:S01]  /*1430*/  @!P3 IMAD.MOV R41, RZ, RZ, -R41 ;  /* 0x000000ffff29b224 */ /* 0x000fe200078e0a29 */
[C---:B------:R-:W-:Y:S01]  /*1440*/  SEL R22, R0.reuse, R11, !P4 ;  /* 0x0000000b00167207 */ /* 0x040fe20006000000 */
[----:B------:R-:W-:Y:S01]  /*1450*/  @!P2 IMAD.MOV R39, RZ, RZ, -R39 ;  /* 0x000000ffff27a224 */ /* 0x000fe200078e0a27 */
[C---:B------:R-:W-:Y:S01]  /*1460*/  SEL R23, R0.reuse, R13, !P4 ;  /* 0x0000000d00177207 */ /* 0x040fe20006000000 */
[----:B------:R-:W-:Y:S01]  /*1470*/  @!P5 IMAD.MOV R45, RZ, RZ, -R45 ;  /* 0x000000ffff2dd224 */ /* 0x000fe200078e0a2d */
[----:B------:R-:W-:Y:S01]  /*1480*/  SEL R25, R0, R5, !P4 ;  /* 0x0000000500197207 */ /* 0x000fe20006000000 */
[----:B------:R-:W-:Y:S01]  /*1490*/  IMAD R5, R100, c[0x0][0x188], RZ ;  /* 0x0000620064057a24 */ /* 0x000fe200078e02ff */
[C---:B------:R-:W-:Y:S01]  /*14a0*/  SEL R24, R0.reuse, R17, !P4 ;  /* 0x0000001100187207 */ /* 0x040fe20006000000 */
[----:B------:R-:W-:Y:S01]  /*14b0*/  IMAD R3, R101, c[0x0][0x188], RZ ;  /* 0x0000620065037a24 */ /* 0x000fe200078e02ff */
[----:B------:R-:W-:Y:S01]  /*14c0*/  SEL R27, R0, R27, !P4 ;  /* 0x0000001b001b7207 */ /* 0x000fe20006000000 */
[----:B------:R-:W-:Y:S01]  /*14d0*/  IMAD R20, R20, c[0x0][0x190], RZ ;  /* 0x0000640014147a24 */ /* 0x000fe200078e02ff */
[----:B------:R-:W-:Y:S01]  /*14e0*/  SEL R26, R0, R29, !P4 ;  /* 0x0000001d001a7207 */ /* 0x000fe20006000000 */
[----:B------:R-:W-:Y:S01]  /*14f0*/  IMAD R22, R22, c[0x0][0x190], RZ ;  /* 0x0000640016167a24 */ /* 0x000fe200078e02ff */
[C---:B------:R-:W-:Y:S01]  /*1500*/  SEL R32, R0.reuse, R31, !P4 ;  /* 0x0000001f00207207 */ /* 0x040fe20006000000 */
[----:B------:R-:W-:Y:S01]  /*1510*/  IMAD R23, R23, c[0x0][0x190], RZ ;  /* 0x0000640017177a24 */ /* 0x000fe200078e02ff */
[----:B------:R-:W-:Y:S01]  /*1520*/  SEL R33, R0, R33, !P4 ;  /* 0x0000002100217207 */ /* 0x000fe20006000000 */
[----:B------:R-:W-:Y:S01]  /*1530*/  @!P1 IMAD.MOV R59, RZ, RZ, -R59 ;  /* 0x000000ffff3b9224 */ /* 0x000fe200078e0a3b */
[----:B------:R-:W-:Y:S01]  /*1540*/  LEA R11, P2, R6, c[0x0][0x160], 0x1 ;  /* 0x00005800060b7a11 */ /* 0x000fe200078408ff */
[----:B------:R-:W-:Y:S01]  /*1550*/  IMAD R24, R24, c[0x0][0x190], RZ ;  /* 0x0000640018187a24 */ /* 0x000fe200078e02ff */
[C---:B------:R-:W-:Y:S01]  /*1560*/  SEL R21, R0.reuse, R9, !P4 ;  /* 0x0000000900157207 */ /* 0x040fe20006000000 */
        /* <DEDUP_REMOVED lines=9> */
[C---:B------:R-:W-:Y:S01]  /*1600*/  SEL R43, R0.reuse, R43, !P4 ;  /* 0x0000002b002b7207 */ /* 0x040fe20006000000 */
[----:B------:R-:W-:Y:S01]  /*1610*/  IMAD.SHL.U32 R17, R105, 0x20, RZ ;  /* 0x0000002069117824 */ /* 0x000fe200078e00ff */
[----:B------:R-:W-:Y:S01]  /*1620*/  SEL R34, R0, R45, !P4 ;  /* 0x0000002d00227207 */ /* 0x000fe20006000000 */
[----:B------:R-:W-:Y:S01]  /*1630*/  IMAD R21, R21, c[0x0][0x190], RZ ;  /* 0x0000640015157a24 */ /* 0x000fe200078e02ff */
[----:B------:R-:W-:Y:S01]  /*1640*/  LEA.HI.X.SX32 R6, R6, c[0x0][0x164], 0x1, P2 ;  /* 0x0000590006067a11 */ /* 0x000fe200010f0eff */
[----:B------:R-:W-:Y:S01]  /*1650*/  IMAD R35, R35, c[0x0][0x190], RZ ;  /* 0x0000640023237a24 */ /* 0x000fe200078e02ff */
[----:B------:R-:W-:Y:S01]  /*1660*/  @!P0 LOP3.LUT R59, RZ, c[0x0][0x178], RZ, 0x33, !PT ;  /* 0x00005e00ff3b8a12 */ /* 0x000fe200078e33ff */
[----:B------:R-:W-:Y:S01]  /*1670*/  IMAD R37, R37, c[0x0][0x190], RZ ;  /* 0x0000640025257a24 */ /* 0x000fe200078e02ff */
[----:B------:R-:W-:Y:S01]  /*1680*/  LEA R10, P3, R5, c[0x0][0x160], 0x1 ;  /* 0x00005800050a7a11 */ /* 0x000fe200078608ff */
        /* <DEDUP_REMOVED lines=10> */
[----:B------:R-:W-:Y:S01]  /*1730*/  IMAD.MOV.U32 R13, RZ, RZ, c[0x0][0x18c] ;  /* 0x00006300ff0d7624 */ /* 0x000fe200078e00ff */
[----:B------:R-:W-:Y:S01]  /*1740*/  LEA.HI.X.SX32 R5, R5, c[0x0][0x164], 0x1, P3 ;  /* 0x0000590005057a11 */ /* 0x000fe200018f0eff */
[----:B------:R-:W-:Y:S01]  /*1750*/  IMAD.MOV.U32 R12, RZ, RZ, c[0x0][0x188] ;  /* 0x00006200ff0c7624 */ /* 0x000fe200078e00ff */
[----:B------:R-:W-:Y:S01]  /*1760*/  LEA.HI.X.SX32 R3, R3, c[0x0][0x164], 0x1, P4 ;  /* 0x0000590003037a11 */ /* 0x000fe200020f0eff */
[----:B------:R-:W-:Y:S01]  /*1770*/  IMAD.WIDE R106, R59, 0x2, RZ ;  /* 0x000000023b6a7825 */ /* 0x000fe200078e02ff */
[----:B------:R-:W-:Y:S01]  /*1780*/  LEA.HI.X.SX32 R2, R2, c[0x0][0x164], 0x1, P5 ;  /* 0x0000590002027a11 */ /* 0x000fe200028f0eff */
[----:B------:R-:W-:Y:S01]  /*1790*/  CS2R R44, SRZ ;  /* 0x00000000002c7805 */ /* 0x000fe2000001ff00 */
[----:B------:R-:W-:Y:S01]  /*17a0*/  LEA.HI.X.SX32 R111, R20, c[0x0][0x16c], 0x1, P2 ;  /* 0x00005b00146f7a11 */ /* 0x000fe200010f0eff */
[----:B------:R-:W-:Y:S01]  /*17b0*/  IMAD R14, R104, c[0x0][0x18c], RZ ;  /* 0x00006300680e7a24 */ /* 0x000fe200078e02ff */
[----:B------:R-:W-:Y:S01]  /*17c0*/  LEA.HI.X.SX32 R81, R22, c[0x0][0x16c], 0x1, P1 ;  /* 0x00005b0016517a11 */ /* 0x000fe200008f0eff */
[----:B------:R-:W-:Y:S01]  /*17d0*/  CS2R R28, SRZ ;  /* 0x00000000001c7805 */ /* 0x000fe2000001ff00 */
[----:B------:R-:W-:Y:S01]  /*17e0*/  LEA.HI.X.SX32 R83, R23, c[0x0][0x16c], 0x1, P0 ;  /* 0x00005b0017537a11 */ /* 0x000fe200000f0eff */
[----:B------:R-:W-:Y:S01]  /*17f0*/  CS2R R30, SRZ ;  /* 0x00000000001e7805 */ /* 0x000fe2000001ff00 */
[----:B------:R-:W-:Y:S01]  /*1800*/  LEA R84, P5, R24, c[0x0][0x168], 0x1 ;  /* 0x00005a0018547a11 */ /* 0x000fe200078a08ff */
[----:B------:R-:W-:Y:S01]  /*1810*/  IMAD.SHL.U32 R13, R13, 0x20, RZ ;  /* 0x000000200d0d7824 */ /* 0x000fe200078e00ff */
[----:B------:R-:W-:Y:S01]  /*1820*/  LEA R72, P4, R25, c[0x0][0x168], 0x1 ;  /* 0x00005a0019487a11 */ /* 0x000fe200078808ff */
[----:B------:R-:W-:Y:S01]  /*1830*/  IMAD.SHL.U32 R12, R12, 0x20, RZ ;  /* 0x000000200c0c7824 */ /* 0x000fe200078e00ff */
[----:B------:R-:W-:-:S02]  /*1840*/  LEA R74, P3, R27, c[0x0][0x168], 0x1 ;  /* 0x00005a001b4a7a11 */ /* 0x000fc400078608ff */
[----:B------:R-:W-:Y:S02]  /*1850*/  LEA R76, P2, R26, c[0x0][0x168], 0x1 ;  /* 0x00005a001a4c7a11 */ /* 0x000fe400078408ff */
[----:B------:R-:W-:Y:S02]  /*1860*/  LEA R78, P1, R32, c[0x0][0x168], 0x1 ;  /* 0x00005a00204e7a11 */ /* 0x000fe400078208ff */
[----:B------:R-:W-:Y:S02]  /*1870*/  LEA R62, P0, R33, c[0x0][0x168], 0x1 ;  /* 0x00005a00213e7a11 */ /* 0x000fe400078008ff */
[----:B------:R-:W-:Y:S02]  /*1880*/  LEA.HI.X.SX32 R85, R24, c[0x0][0x16c], 0x1, P5 ;  /* 0x00005b0018557a11 */ /* 0x000fe400028f0eff */
[----:B------:R-:W-:Y:S02]  /*1890*/  LEA.HI.X.SX32 R73, R25, c[0x0][0x16c], 0x1, P4 ;  /* 0x00005b0019497a11 */ /* 0x000fe400020f0eff */
[----:B------:R-:W-:-:S02]  /*18a0*/  LEA.HI.X.SX32 R75, R27, c[0x0][0x16c], 0x1, P3 ;  /* 0x00005b001b4b7a11 */ /* 0x000fc400018f0eff */
[----:B------:R-:W-:Y:S02]  /*18b0*/  LEA.HI.X.SX32 R77, R26, c[0x0][0x16c], 0x1, P2 ;  /* 0x00005b001a4d7a11 */ /* 0x000fe400010f0eff */
[----:B------:R-:W-:Y:S02]  /*18c0*/  LEA.HI.X.SX32 R79, R32, c[0x0][0x16c], 0x1, P1 ;  /* 0x00005b00204f7a11 */ /* 0x000fe400008f0eff */
[----:B------:R-:W-:Y:S02]  /*18d0*/  LEA.HI.X.SX32 R63, R33, c[0x0][0x16c], 0x1, P0 ;  /* 0x00005b00213f7a11 */ /* 0x000fe400000f0eff */
[----:B------:R-:W-:Y:S02]  /*18e0*/  LOP3.LUT R4, R4, 0x200, R17, 0xf8, !PT ;  /* 0x0000020004047812 */ /* 0x000fe400078ef811 */
[----:B------:R-:W-:Y:S02]  /*18f0*/  LEA R108, P6, R21, c[0x0][0x168], 0x1 ;  /* 0x00005a00156c7a11 */ /* 0x000fe400078c08ff */
[----:B------:R-:W-:-:S02]  /*1900*/  LEA R64, P5, R35, c[0x0][0x168], 0x1 ;  /* 0x00005a0023407a11 */ /* 0x000fc400078a08ff */
[----:B------:R-:W-:Y:S02]  /*1910*/  LEA R66, P4, R37, c[0x0][0x168], 0x1 ;  /* 0x00005a0025427a11 */ /* 0x000fe400078808ff */
[----:B------:R-:W-:Y:S02]  /*1920*/  LEA R68, P3, R39, c[0x0][0x168], 0x1 ;  /* 0x00005a0027447a11 */ /* 0x000fe400078608ff */
[----:B------:R-:W-:Y:S02]  /*1930*/  LEA R70, P2, R41, c[0x0][0x168], 0x1 ;  /* 0x00005a0029467a11 */ /* 0x000fe400078408ff */
[----:B------:R-:W-:Y:S02]  /*1940*/  LEA R58, P1, R43, c[0x0][0x168], 0x1 ;  /* 0x00005a002b3a7a11 */ /* 0x000fe400078208ff */
[----:B------:R-:W-:Y:S02]  /*1950*/  LEA R60, P0, R34, c[0x0][0x168], 0x1 ;  /* 0x00005a00223c7a11 */ /* 0x000fe400078008ff */
[----:B------:R-:W-:-:S02]  /*1960*/  LOP3.LUT R0, R4, 0x20, RZ, 0x3c, !PT ;  /* 0x0000002004007812 */ /* 0x000fc400078e3cff */
[----:B------:R-:W-:Y:S02]  /*1970*/  LEA.HI.X.SX32 R109, R21, c[0x0][0x16c], 0x1, P6 ;  /* 0x00005b00156d7a11 */ /* 0x000fe400030f0eff */
[----:B------:R-:W-:Y:S02]  /*1980*/  LEA.HI.X.SX32 R65, R35, c[0x0][0x16c], 0x1, P5 ;  /* 0x00005b0023417a11 */ /* 0x000fe400028f0eff */
[----:B------:R-:W-:Y:S02]  /*1990*/  LEA.HI.X.SX32 R67, R37, c[0x0][0x16c], 0x1, P4 ;  /* 0x00005b0025437a11 */ /* 0x000fe400020f0eff */
[----:B------:R-:W-:Y:S02]  /*19a0*/  LEA.HI.X.SX32 R69, R39, c[0x0][0x16c], 0x1, P3 ;  /* 0x00005b0027457a11 */ /* 0x000fe400018f0eff */
[----:B------:R-:W-:Y:S02]  /*19b0*/  LEA.HI.X.SX32 R71, R41, c[0x0][0x16c], 0x1, P2 ;  /* 0x00005b0029477a11 */ /* 0x000fe400010f0eff */
[----:B------:R-:W-:-:S02]  /*19c0*/  LEA.HI.X.SX32 R59, R43, c[0x0][0x16c], 0x1, P1 ;  /* 0x00005b002b3b7a11 */ /* 0x000fc400008f0eff */
[----:B------:R-:W-:Y:S02]  /*19d0*/  LEA.HI.X.SX32 R61, R34, c[0x0][0x16c], 0x1, P0 ;  /* 0x00005b00223d7a11 */ /* 0x000fe400000f0eff */
.L_x_2:
[C---:B------:R-:W-:Y:S02]  /*19e0*/  IADD3 R22, P1, R106.reuse, R8, RZ ;  /* 0x000000086a167210 */ /* 0x040fe40007f3e0ff */
[----:B------:R-:W-:Y:S02]  /*19f0*/  ISETP.GE.AND P0, PT, R103, UR4, PT ;  /* 0x0000000467007c0c */ /* 0x000fe4000bf06270 */
[----:B------:R-:W-:Y:S01]  /*1a00*/  PRMT R27, RZ, 0x7610, R27 ;  /* 0x00007610ff1b7816 */ /* 0x000fe2000000001b */
[----:B------:R-:W-:Y:S01]  /*1a10*/  IMAD.X R23, R107, 0x1, R2, P1 ;  /* 0x000000016b177824 */ /* 0x000fe200008e0602 */
[----:B------:R-:W-:Y:S02]  /*1a20*/  IADD3 R42, P1, R106, R10, RZ ;  /* 0x0000000a6a2a7210 */ /* 0x000fe40007f3e0ff */
[----:B------:R-:W-:Y:S02]  /*1a30*/  ISETP.GE.AND P3, PT, R101, UR4, PT ;  /* 0x0000000465007c0c */ /* 0x000fe4000bf66270 */
[----:B------:R-:W-:Y:S01]  /*1a40*/  ISETP.GE.AND P4, PT, R100, UR4, PT ;  /* 0x0000000464007c0c */ /* 0x000fe2000bf86270 */
[----:B------:R-:W-:Y:S01]  /*1a50*/  IMAD.X R43, R107, 0x1, R5, P1 ;  /* 0x000000016b2b7824 */ /* 0x000fe200008e0605 */
[----:B------:R-:W-:-:S02]  /*1a60*/  ISETP.GE.AND P1, PT, R99, UR4, PT ;  /* 0x0000000463007c0c */ /* 0x000fc4000bf26270 */
[C---:B------:R-:W-:Y:S01]  /*1a70*/  IADD3 R20, P2, R106.reuse, R9, RZ ;  /* 0x000000096a147210 */ /* 0x040fe20007f5e0ff */
[----:B------:R0:W2:Y:S01]  /*1a80*/  @!P0 LDG.E.U16 R27, [R22.64] ;  /* 0x00000006161b8981 */ /* 0x0000a2000c1e1500 */
[----:B------:R-:W-:Y:S02]  /*1a90*/  IADD3 R24, P0, R106, R11, RZ ;  /* 0x0000000b6a187210 */ /* 0x000fe40007f1e0ff */
[----:B------:R-:W-:Y:S01]  /*1aa0*/  PRMT R33, RZ, 0x7610, R33 ;  /* 0x00007610ff217816 */ /* 0x000fe20000000021 */
[C---:B------:R-:W-:Y:S01]  /*1ab0*/  IMAD.X R21, R107.reuse, 0x1, R3, P2 ;  /* 0x000000016b157824 */ /* 0x040fe200010e0603 */
[----:B------:R-:W-:Y:S01]  /*1ac0*/  PRMT R35, RZ, 0x7610, R35 ;  /* 0x00007610ff237816 */ /* 0x000fe20000000023 */
[----:B------:R-:W-:Y:S01]  /*1ad0*/  IMAD.X R25, R107, 0x1, R6, P0 ;  /* 0x000000016b197824 */ /* 0x000fe200000e0606 */
[----:B------:R-:W-:Y:S02]  /*1ae0*/  PRMT R37, RZ, 0x7610, R37 ;  /* 0x00007610ff257816 */ /* 0x000fe40000000025 */
[----:B------:R1:W3:Y:S04]  /*1af0*/  @!P3 LDG.E.U16 R33, [R20.64] ;  /* 0x000000061421b981 */ /* 0x0002e8000c1e1500 */
[----:B------:R4:W5:Y:S04]  /*1b00*/  @!P4 LDG.E.U16 R35, [R42.64] ;  /* 0x000000062a23c981 */ /* 0x000968000c1e1500 */
[----:B------:R0:W5:Y:S04]  /*1b10*/  @!P1 LDG.E.U16 R37, [R24.64] ;  /* 0x0000000618259981 */ /* 0x000168000c1e1500 */
[----:B------:R-:W-:Y:S01]  /*1b20*/  BAR.SYNC.DEFER_BLOCKING 0x0 ;  /* 0x0000000000007b1d */ /* 0x000fe20000010000 */
[----:B------:R-:W-:Y:S01]  /*1b30*/  ISETP.GE.AND P2, PT, R104, UR4, PT ;  /* 0x0000000468007c0c */ /* 0x000fe2000bf46270 */
[----:B-1----:R-:W-:Y:S01]  /*1b40*/  IMAD.WIDE R20, R14, 0x2, R60 ;  /* 0x000000020e147825 */ /* 0x002fe200078e023c */
[----:B------:R-:W-:-:S02]  /*1b50*/  PRMT R39, RZ, 0x7610, R39 ;  /* 0x00007610ff277816 */ /* 0x000fc40000000027 */
[----:B------:R-:W-:Y:S01]  /*1b60*/  PRMT R41, RZ, 0x7610, R41 ;  /* 0x00007610ff297816 */ /* 0x000fe20000000029 */
[C---:B0-----:R-:W-:Y:S01]  /*1b70*/  IMAD.WIDE R22, R14.reuse, 0x2, R58 ;  /* 0x000000020e167825 */ /* 0x041fe200078e023a */
[----:B----4-:R-:W-:Y:S02]  /*1b80*/  PRMT R43, RZ, 0x7610, R43 ;  /* 0x00007610ff2b7816 */ /* 0x010fe4000000002b */
[----:B------:R-:W-:Y:S01]  /*1b90*/  PRMT R113, RZ, 0x7610, R113 ;  /* 0x00007610ff717816 */ /* 0x000fe20000000071 */
[C---:B------:R-:W-:Y:S01]  /*1ba0*/  IMAD.WIDE R24, R14.reuse, 0x2, R66 ;  /* 0x000000020e187825 */ /* 0x040fe200078e0242 */
[----:B------:R-:W-:Y:S02]  /*1bb0*/  PRMT R115, RZ, 0x7610, R115 ;  /* 0x00007610ff737816 */ /* 0x000fe40000000073 */
[----:B------:R-:W-:Y:S01]  /*1bc0*/  PRMT R117, RZ, 0x7610, R117 ;  /* 0x00007610ff757816 */ /* 0x000fe20000000075 */
[----:B------:R-:W-:Y:S01]  /*1bd0*/  IMAD.WIDE R120, R14, 0x2, R64 ;  /* 0x000000020e787825 */ /* 0x000fe200078e0240 */
[----:B------:R-:W-:-:S02]  /*1be0*/  PRMT R119, RZ, 0x7610, R119 ;  /* 0x00007610ff777816 */ /* 0x000fc40000000077 */
[----:B------:R-:W-:Y:S01]  /*1bf0*/  PRMT R26, RZ, 0x7610, R26 ;  /* 0x00007610ff1a7816 */ /* 0x000fe2000000001a */
[----:B------:R0:W4:Y:S04]  /*1c00*/  @!P2 LDG.E.U16 R39, [R20.64] ;  /* 0x000000061427a981 */ /* 0x000128000c1e1500 */
[----:B------:R1:W4:Y:S01]  /*1c10*/  @!P2 LDG.E.U16 R41, [R22.64] ;  /* 0x000000061629a981 */ /* 0x000322000c1e1500 */
[----:B------:R-:W-:Y:S01]  /*1c20*/  PRMT R34, RZ, 0x7610, R34 ;  /* 0x00007610ff227816 */ /* 0x000fe20000000022 */
[C---:B------:R-:W-:Y:S01]  /*1c30*/  IMAD.WIDE R122, R14.reuse, 0x2, R62 ;  /* 0x000000020e7a7825 */ /* 0x040fe200078e023e */
[----:B------:R-:W-:Y:S01]  /*1c40*/  PRMT R32, RZ, 0x7610, R32 ;  /* 0x00007610ff207816 */ /* 0x000fe20000000020 */
[----:B------:R1:W4:Y:S02]  /*1c50*/  @!P2 LDG.E.U16 R115, [R24.64] ;  /* 0x000000061873a981 */ /* 0x000324000c1e1500 */
[C---:B0-----:R-:W-:Y:S01]  /*1c60*/  IMAD.WIDE R20, R14.reuse, 0x2, R70 ;  /* 0x000000020e147825 */ /* 0x041fe200078e0246 */
[----:B------:R-:W-:Y:S01]  /*1c70*/  PRMT R125, RZ, 0x7610, R125 ;  /* 0x00007610ff7d7816 */ /* 0x000fe2000000007d */
[----:B------:R0:W4:Y:S02]  /*1c80*/  @!P2 LDG.E.U16 R117, [R120.64] ;  /* 0x000000067875a981 */ /* 0x000124000c1e1500 */
[----:B-1----:R-:W-:-:S02]  /*1c90*/  IMAD.WIDE R22, R14, 0x2, R68 ;  /* 0x000000020e167825 */ /* 0x002fc400078e0244 */
[----:B------:R1:W4:Y:S02]  /*1ca0*/  @!P2 LDG.E.U16 R43, [R20.64] ;  /* 0x00000006142ba981 */ /* 0x000324000c1e1500 */
[C---:B------:R-:W-:Y:S02]  /*1cb0*/  IMAD.WIDE R24, R14.reuse, 0x2, R74 ;  /* 0x000000020e187825 */ /* 0x040fe400078e024a */
[----:B------:R1:W4:Y:S02]  /*1cc0*/  @!P2 LDG.E.U16 R113, [R22.64] ;  /* 0x000000061671a981 */ /* 0x000324000c1e1500 */
[C---:B0-----:R-:W-:Y:S01]  /*1cd0*/  IMAD.WIDE R120, R14.reuse, 0x2, R72 ;  /* 0x000000020e787825 */ /* 0x041fe200078e0248 */
[----:B------:R-:W-:Y:S01]  /*1ce0*/  PRMT R112, RZ, 0x7610, R112 ;  /* 0x00007610ff707816 */ /* 0x000fe20000000070 */
[----:B------:R0:W4:Y:S02]  /*1cf0*/  @!P2 LDG.E.U16 R119, [R122.64] ;  /* 0x000000067a77a981 */ /* 0x000124000c1e1500 */
[C---:B-1----:R-:W-:Y:S01]  /*1d00*/  IMAD.WIDE R20, R14.reuse, 0x2, R78 ;  /* 0x000000020e147825 */ /* 0x042fe200078e024e */
[----:B------:R-:W-:Y:S01]  /*1d10*/  PRMT R114, RZ, 0x7610, R114 ;  /* 0x00007610ff727816 */ /* 0x000fe20000000072 */
[----:B------:R1:W4:Y:S02]  /*1d20*/  @!P2 LDG.E.U16 R32, [R24.64] ;  /* 0x000000061820a981 */ /* 0x000324000c1e1500 */
[C---:B------:R-:W-:Y:S01]  /*1d30*/  IMAD.WIDE R22, R14.reuse, 0x2, R76 ;  /* 0x000000020e167825 */ /* 0x040fe200078e024c */
[----:B------:R-:W-:Y:S01]  /*1d40*/  PRMT R116, RZ, 0x7610, R116 ;  /* 0x00007610ff747816 */ /* 0x000fe20000000074 */
[----:B------:R1:W4:Y:S01]  /*1d50*/  @!P2 LDG.E.U16 R26, [R20.64] ;  /* 0x00000006141aa981 */ /* 0x000322000c1e1500 */
[----:B------:R-:W-:Y:S01]  /*1d60*/  PRMT R118, RZ, 0x7610, R118 ;  /* 0x00007610ff767816 */ /* 0x000fe20000000076 */
[C---:B0-----:R-:W-:Y:S01]  /*1d70*/  IMAD.WIDE R122, R14.reuse, 0x2, R84 ;  /* 0x000000020e7a7825 */ /* 0x041fe200078e0254 */
[----:B------:R-:W-:Y:S01]  /*1d80*/  PRMT R124, RZ, 0x7610, R124 ;  /* 0x00007610ff7c7816 */ /* 0x000fe2000000007c */
[----:B------:R0:W4:Y:S02]  /*1d90*/  @!P2 LDG.E.U16 R34, [R22.64] ;  /* 0x000000061622a981 */ /* 0x000124000c1e1500 */
[----:B-1----:R-:W-:-:S02]  /*1da0*/  IMAD.WIDE R24, R14, 0x2, R108 ;  /* 0x000000020e187825 */ /* 0x002fc400078e026c */
[----:B------:R1:W4:Y:S02]  /*1db0*/  @!P2 LDG.E.U16 R125, [R120.64] ;  /* 0x00000006787da981 */ /* 0x000324000c1e1500 */
[C---:B------:R-:W-:Y:S02]  /*1dc0*/  IMAD.WIDE R20, R14.reuse, 0x2, R82 ;  /* 0x000000020e147825 */ /* 0x040fe400078e0252 */
[----:B------:R-:W4:Y:S02]  /*1dd0*/  @!P2 LDG.E.U16 R112, [R122.64] ;  /* 0x000000067a70a981 */ /* 0x000f24000c1e1500 */
[C---:B0-----:R-:W-:Y:S02]  /*1de0*/  IMAD.WIDE R22, R14.reuse, 0x2, R80 ;  /* 0x000000020e167825 */ /* 0x041fe400078e0250 */
[----:B------:R-:W4:Y:S02]  /*1df0*/  @!P2 LDG.E.U16 R114, [R20.64] ;  /* 0x000000061472a981 */ /* 0x000f24000c1e1500 */
[----:B-1----:R-:W-:-:S02]  /*1e00*/  IMAD.WIDE R120, R14, 0x2, R110 ;  /* 0x000000020e787825 */ /* 0x002fc400078e026e */
[----:B------:R-:W4:Y:S04]  /*1e10*/  @!P2 LDG.E.U16 R116, [R22.64] ;  /* 0x000000061674a981 */ /* 0x000f28000c1e1500 */
[----:B------:R-:W4:Y:S04]  /*1e20*/  @!P2 LDG.E.U16 R118, [R24.64] ;  /* 0x000000061876a981 */ /* 0x000f28000c1e1500 */
[----:B------:R-:W4:Y:S01]  /*1e30*/  @!P2 LDG.E.U16 R124, [R120.64] ;  /* 0x00000006787ca981 */ /* 0x000f22000c1e1500 */
[----:B------:R-:W-:-:S04]  /*1e40*/  IADD3 R7, R7, -0x1, RZ ;  /* 0xffffffff07077810 */ /* 0x000fc80007ffe0ff */
[----:B------:R-:W-:Y:S01]  /*1e50*/  ISETP.NE.U32.AND P0, PT, R7, RZ, PT ;  /* 0x000000ff0700720c */ /* 0x000fe20003f05070 */
[----:B------:R-:W-:Y:S01]  /*1e60*/  UIADD3 UR4, UR4, -0x20, URZ ;  /* 0xffffffe004047890 */ /* 0x000fe2000fffe03f */
[----:B------:R-:W-:-:S04]  /*1e70*/  IMAD.WIDE R110, R13, 0x2, R110 ;  /* 0x000000020d6e7825 */ /* 0x000fc800078e026e */
        /* <DEDUP_REMOVED lines=15> */
[----:B------:R-:W-:Y:S01]  /*1f70*/  IMAD.WIDE R106, R12, 0x2, R106 ;  /* 0x000000020c6a7825 */ /* 0x000fe200078e026a */
[----:B--2---:R-:W-:Y:S04]  /*1f80*/  STS.U16 [R16+0x2000], R27 ;  /* 0x0020001b10007388 */ /* 0x004fe80000000400 */
[----:B---3--:R-:W-:Y:S04]  /*1f90*/  STS.U16 [R16+0x2200], R33 ;  /* 0x0022002110007388 */ /* 0x008fe80000000400 */
[----:B-----5:R-:W-:Y:S04]  /*1fa0*/  STS.U16 [R16+0x2400], R35 ;  /* 0x0024002310007388 */ /* 0x020fe80000000400 */
[----:B------:R-:W-:Y:S04]  /*1fb0*/  STS.U16 [R16+0x2600], R37 ;  /* 0x0026002510007388 */ /* 0x000fe80000000400 */
[----:B----4-:R-:W-:Y:S04]  /*1fc0*/  STS.U16 [R16], R39 ;  /* 0x0000002710007388 */ /* 0x010fe80000000400 */
[----:B------:R-:W-:Y:S04]  /*1fd0*/  STS.U16 [R16+0x200], R41 ;  /* 0x0002002910007388 */ /* 0x000fe80000000400 */
        /* <DEDUP_REMOVED lines=14> */
[----:B------:R-:W-:Y:S06]  /*20c0*/  BAR.SYNC.DEFER_BLOCKING 0x0 ;  /* 0x0000000000007b1d */ /* 0x000fec0000010000 */
[----:B------:R-:W-:Y:S04]  /*20d0*/  LDSM.16.MT88.4 R40, [R4+0x2000] ;  /* 0x002000000428783b */ /* 0x000fe80000004200 */
[----:B------:R-:W0:Y:S04]  /*20e0*/  LDSM.16.M88.4 R24, [R15] ;  /* 0x000000000f18783b */ /* 0x000e280000000200 */
[----:B------:R-:W1:Y:S04]  /*20f0*/  LDSM.16.M88.4 R20, [R15+0x1000] ;  /* 0x001000000f14783b */ /* 0x000e680000000200 */
[----:B------:R-:W2:Y:S04]  /*2100*/  LDSM.16.MT88.4 R36, [R0+0x2000] ;  /* 0x002000000024783b */ /* 0x000ea80000004200 */
[----:B------:R-:W3:Y:S01]  /*2110*/  LDSM.16.MT88.4 R32, [R4+0x2400] ;  /* 0x002400000420783b */ /* 0x000ee20000004200 */
[C---:B0-----:R-:W-:Y:S08]  /*2120*/  HMMA.16816.F32.BF16 R52, R40.reuse, R24, R52 ;  /* 0x000000182834723c */ /* 0x041ff00000041834 */
[----:B-1----:R-:W-:Y:S01]  /*2130*/  HMMA.16816.F32.BF16 R48, R40, R20, R48 ;  /* 0x000000142830723c */ /* 0x002fe20000041830 */
[----:B------:R-:W0:Y:S07]  /*2140*/  LDSM.16.MT88.4 R40, [R0+0x2400] ;  /* 0x002400000028783b */ /* 0x000e2e0000004200 */
[C---:B--2---:R-:W-:Y:S08]  /*2150*/  HMMA.16816.F32.BF16 R44, R36.reuse, R24, R44 ;  /* 0x00000018242c723c */ /* 0x044ff0000004182c */
[----:B------:R-:W-:Y:S08]  /*2160*/  HMMA.16816.F32.BF16 R28, R36, R20, R28 ;  /* 0x00000014241c723c */ /* 0x000ff0000004181c */
[C---:B---3--:R-:W-:Y:S08]  /*2170*/  HMMA.16816.F32.BF16 R52, R32.reuse, R26, R52 ;  /* 0x0000001a2034723c */ /* 0x048ff00000041834 */
[----:B------:R-:W-:Y:S08]  /*2180*/  HMMA.16816.F32.BF16 R48, R32, R22, R48 ;  /* 0x000000162030723c */ /* 0x000ff00000041830 */
[C---:B0-----:R-:W-:Y:S08]  /*2190*/  HMMA.16816.F32.BF16 R44, R40.reuse, R26, R44 ;  /* 0x0000001a282c723c */ /* 0x041ff0000004182c */
[----:B------:R-:W-:Y:S01]  /*21a0*/  HMMA.16816.F32.BF16 R28, R40, R22, R28 ;  /* 0x00000016281c723c */ /* 0x000fe2000004181c */
[----:B------:R-:W-:Y:S07]  /*21b0*/  @P0 BRA `(.L_x_2) ;  /* 0xfffff82000000947 */ /* 0x000fee000383ffff */
[----:B------:R-:W-:-:S15]  /*21c0*/  NOP ;  /* 0x0000000000007918 */ /* 0x000fde0000000000 */
[----:B------:R-:W-:-:S01]  /*21d0*/  NOP ;  /* 0x0000000000007918 */ /* 0x000fc20000000000 */
[----:B------:R-:W-:Y:S02]  /*21e0*/  F2FP.BF16.PACK_AB R31, R31, R47 ;  /* 0x0000002f1f1f723e */ /* 0x000fe400000010ff */
[----:B------:R-:W-:-:S02]  /*21f0*/  F2FP.BF16.PACK_AB R30, R30, R46 ;  /* 0x0000002e1e1e723e */ /* 0x000fc400000010ff */
[----:B------:R-:W-:Y:S02]  /*2200*/  F2FP.BF16.PACK_AB R29, R29, R45 ;  /* 0x0000002d1d1d723e */ /* 0x000fe400000010ff */
[----:B------:R-:W-:Y:S02]  /*2210*/  F2FP.BF16.PACK_AB R28, R28, R44 ;  /* 0x0000002c1c1c723e */ /* 0x000fe400000010ff */
[----:B------:R-:W-:Y:S02]  /*2220*/  F2FP.BF16.PACK_AB R51, R51, R55 ;  /* 0x000000373333723e */ /* 0x000fe400000010ff */
[----:B------:R-:W-:Y:S02]  /*2230*/  F2FP.BF16.PACK_AB R50, R50, R54 ;  /* 0x000000363232723e */ /* 0x000fe400000010ff */
[----:B------:R-:W-:Y:S02]  /*2240*/  F2FP.BF16.PACK_AB R49, R49, R53 ;  /* 0x000000353131723e */ /* 0x000fe400000010ff */
[----:B------:R-:W-:-:S02]  /*2250*/  F2FP.BF16.PACK_AB R48, R48, R52 ;  /* 0x000000343030723e */ /* 0x000fc400000010ff */
.L_x_1:
[----:B------:R-:W-:Y:S01]  /*2260*/  BAR.SYNC.DEFER_BLOCKING 0x0 ;  /* 0x0000000000007b1d */ /* 0x000fe20000010000 */
[----:B------:R-:W-:Y:S01]  /*2270*/  LOP3.LUT R17, R17, 0x60, RZ, 0xc0, !PT ;  /* 0x0000006011117812 */ /* 0x000fe200078ec0ff */
[C---:B------:R-:W-:Y:S01]  /*2280*/  IMAD.SHL.U32 R2, R105.reuse, 0x100, RZ ;  /* 0x0000010069027824 */ /* 0x040fe200078e00ff */
[C---:B------:R-:W-:Y:S01]  /*2290*/  LOP3.LUT R0, R105.reuse, 0x1c, RZ, 0xc0, !PT ;  /* 0x0000001c69007812 */ /* 0x040fe200078ec0ff */
[----:B------:R-:W-:Y:S01]  /*22a0*/  IMAD.SHL.U32 R3, R105, 0x4, RZ ;  /* 0x0000000469037824 */ /* 0x000fe200078e00ff */
[----:B------:R-:W-:Y:S01]  /*22b0*/  SHF.R.U32.HI R105, RZ, 0x1, R105 ;  /* 0x00000001ff697819 */ /* 0x000fe20000011669 */
[----:B------:R-:W-:Y:S01]  /*22c0*/  IMAD R17, R102, 0x8, R17 ;  /* 0x0000000866117824 */ /* 0x000fe200078e0211 */
[----:B------:R-:W-:Y:S01]  /*22d0*/  LOP3.LUT R2, R2, 0x1800, RZ, 0xc0, !PT ;  /* 0x0000180002027812 */ /* 0x000fe200078ec0ff */
[----:B------:R-:W-:Y:S01]  /*22e0*/  IMAD R8, R98, c[0x0][0x198], RZ ;  /* 0x0000660062087a24 */ /* 0x000fe200078e02ff */
[----:B------:R-:W-:Y:S01]  /*22f0*/  ISETP.GE.AND P0, PT, R18, c[0x0][0x178], PT ;  /* 0x00005e0012007a0c */ /* 0x000fe20003f06270 */
[----:B------:R-:W-:Y:S01]  /*2300*/  IMAD.IADD R0, R0, 0x1, R17 ;  /* 0x0000000100007824 */ /* 0x000fe200078e0211 */
[----:B------:R-:W-:-:S02]  /*2310*/  LOP3.LUT R4, R2, 0xfc, R3, 0xf8, !PT ;  /* 0x000000fc02047812 */ /* 0x000fc400078ef803 */
[----:B------:R-:W-:Y:S02]  /*2320*/  ISETP.LT.AND P1, PT, R98, c[0x0][0x17c], !P0 ;  /* 0x00005f0062007a0c */ /* 0x000fe40004721270 */
[C---:B------:R-:W-:Y:S02]  /*2330*/  LOP3.LUT R2, R0.reuse, 0x20, RZ, 0x3c, !PT ;  /* 0x0000002000027812 */ /* 0x040fe400078e3cff */
[----:B------:R-:W-:Y:S02]  /*2340*/  LOP3.LUT R3, R0, 0x40, RZ, 0x3c, !PT ;  /* 0x0000004000037812 */ /* 0x000fe400078e3cff */
[----:B------:R-:W-:Y:S02]  /*2350*/  LOP3.LUT R105, R4, 0x60, R105, 0x78, !PT ;  /* 0x0000006004697812 */ /* 0x000fe400078e7869 */
[----:B------:R-:W-:Y:S02]  /*2360*/  LOP3.LUT R4, R0, 0x60, RZ, 0x3c, !PT ;  /* 0x0000006000047812 */ /* 0x000fe400078e3cff */
[C---:B------:R-:W-:Y:S01]  /*2370*/  ISETP.LT.AND P4, PT, R96.reuse, c[0x0][0x17c], !P0 ;  /* 0x00005f0060007a0c */ /* 0x040fe20004781270 */
[----:B------:R-:W-:Y:S01]  /*2380*/  STS [R0], R48 ;  /* 0x0000003000007388 */ /* 0x000fe20000000800 */
[----:B------:R-:W-:Y:S01]  /*2390*/  IMAD R96, R96, c[0x0][0x198], RZ ;  /* 0x0000660060607a24 */ /* 0x000fe200078e02ff */
[----:B------:R-:W-:-:S02]  /*23a0*/  ISETP.LT.AND P5, PT, R93, c[0x0][0x17c], !P0 ;  /* 0x00005f005d007a0c */ /* 0x000fc400047a1270 */
[----:B------:R0:W-:Y:S04]  /*23b0*/  STS [R0+0x80], R49 ;  /* 0x0000803100007388 */ /* 0x0001e80000000800 */
[----:B------:R-:W-:Y:S04]  /*23c0*/  STS [R2+0x800], R50 ;  /* 0x0008003202007388 */ /* 0x000fe80000000800 */
[----:B------:R1:W-:Y:S01]  /*23d0*/  STS [R2+0x880], R51 ;  /* 0x0008803302007388 */ /* 0x0003e20000000800 */
[----:B0-----:R-:W-:-:S03]  /*23e0*/  IMAD R0, R18, c[0x0][0x194], RZ ;  /* 0x0000650012007a24 */ /* 0x001fc600078e02ff */
[----:B------:R-:W-:Y:S02]  /*23f0*/  STS [R3+0x1000], R28 ;  /* 0x0010001c03007388 */ /* 0x000fe40000000800 */
[----:B------:R-:W-:Y:S02]  /*2400*/  LEA R33, P2, R0, c[0x0][0x170], 0x1 ;  /* 0x00005c0000217a11 */ /* 0x000fe400078408ff */
[----:B------:R0:W-:Y:S02]  /*2410*/  STS [R3+0x1080], R29 ;  /* 0x0010801d03007388 */ /* 0x0001e40000000800 */
[----:B-1----:R-:W-:Y:S02]  /*2420*/  LEA R2, P3, R8, R33, 0x1 ;  /* 0x0000002108027211 */ /* 0x002fe400078608ff */
[----:B------:R-:W-:Y:S04]  /*2430*/  STS [R4+0x1800], R30 ;  /* 0x0018001e04007388 */ /* 0x000fe80000000800 */
[----:B------:R1:W-:Y:S01]  /*2440*/  STS [R4+0x1880], R31 ;  /* 0x0018801f04007388 */ /* 0x0003e20000000800 */
[----:B0-----:R-:W-:Y:S01]  /*2450*/  LEA.HI.X.SX32 R29, R0, c[0x0][0x174], 0x1, P2 ;  /* 0x00005d00001d7a11 */ /* 0x001fe200010f0eff */
[----:B------:R-:W-:-:S02]  /*2460*/  IMAD R0, R97, c[0x0][0x198], RZ ;  /* 0x0000660061007a24 */ /* 0x000fc400078e02ff */
[----:B------:R-:W-:Y:S01]  /*2470*/  BAR.SYNC.DEFER_BLOCKING 0x0 ;  /* 0x0000000000007b1d */ /* 0x000fe20000010000 */
[----:B------:R-:W-:Y:S02]  /*2480*/  ISETP.LT.AND P2, PT, R94, c[0x0][0x17c], !P0 ;  /* 0x00005f005e007a0c */ /* 0x000fe40004741270 */
[----:B------:R-:W-:Y:S02]  /*2490*/  LEA.HI.X.SX32 R3, R8, R29, 0x1, P3 ;  /* 0x0000001d08037211 */ /* 0x000fe400018f0eff */
[----:B------:R-:W-:Y:S01]  /*24a0*/  ISETP.LT.AND P3, PT, R97, c[0x0][0x17c], !P0 ;  /* 0x00005f0061007a0c */ /* 0x000fe20004761270 */
[----:B-1----:R-:W-:Y:S01]  /*24b0*/  IMAD.MOV.U32 R31, RZ, RZ, c[0x0][0x198] ;  /* 0x00006600ff1f7624 */ /* 0x002fe200078e00ff */
[----:B------:R-:W-:-:S04]  /*24c0*/  LEA R4, P6, R0, R33, 0x1 ;  /* 0x0000002100047211 */ /* 0x000fc800078c08ff */
[----:B------:R-:W-:Y:S01]  /*24d0*/  LEA.HI.X.SX32 R5, R0, R29, 0x1, P6 ;  /* 0x0000001d00057211 */ /* 0x000fe200030f0eff */
[----:B------:R-:W-:Y:S01]  /*24e0*/  IMAD R0, R31, 0x20, R8 ;  /* 0x000000201f007824 */ /* 0x000fe200078e0208 */
[----:B------:R-:W-:-:S03]  /*24f0*/  LEA R6, P6, R96, R33, 0x1 ;  /* 0x0000002160067211 */ /* 0x000fc600078c08ff */
[----:B------:R-:W-:Y:S01]  /*2500*/  IMAD R10, R31, 0x8, R0 ;  /* 0x000000081f0a7824 */ /* 0x000fe200078e0200 */
[----:B------:R-:W-:Y:S01]  /*2510*/  LEA.HI.X.SX32 R7, R96, R29, 0x1, P6 ;  /* 0x0000001d60077211 */ /* 0x000fe200030f0eff */
[----:B------:R-:W0:Y:S04]  /*2520*/  LDS R11, [R105] ;  /* 0x00000000690b7984 */ /* 0x000e280000000800 */
[----:B------:R-:W1:Y:S04]  /*2530*/  LDS R13, [R105+0x100] ;  /* 0x00010000690d7984 */ /* 0x000e680000000800 */
[----:B------:R-:W2:Y:S04]  /*2540*/  LDS R15, [R105+0x200] ;  /* 0x00020000690f7984 */ /* 0x000ea80000000800 */
[----:B------:R-:W3:Y:S04]  /*2550*/  LDS R17, [R105+0x300] ;  /* 0x0003000069117984 */ /* 0x000ee80000000800 */
[----:B------:R-:W4:Y:S04]  /*2560*/  LDS R21, [R105+0x400] ;  /* 0x0004000069157984 */ /* 0x000f280000000800 */
[----:B------:R-:W5:Y:S04]  /*2570*/  LDS R23, [R105+0x500] ;  /* 0x0005000069177984 */ /* 0x000f680000000800 */
[----:B------:R-:W5:Y:S04]  /*2580*/  LDS R25, [R105+0x600] ;  /* 0x0006000069197984 */ /* 0x000f680000000800 */
[----:B------:R-:W5:Y:S04]  /*2590*/  LDS R27, [R105+0x700] ;  /* 0x00070000691b7984 */ /* 0x000f680000000800 */
[----:B0-----:R0:W-:Y:S01]  /*25a0*/  @P1 STG.E.U16 [R2.64], R11 ;  /* 0x0000000b02001986 */ /* 0x0011e2000c101506 */
[C---:B------:R-:W-:Y:S01]  /*25b0*/  ISETP.LT.AND P1, PT, R95.reuse, c[0x0][0x17c], !P0 ;  /* 0x00005f005f007a0c */ /* 0x040fe20004721270 */
[----:B------:R-:W-:-:S02]  /*25c0*/  IMAD R95, R95, c[0x0][0x198], RZ ;  /* 0x000066005f5f7a24 */ /* 0x000fc400078e02ff */
[----:B-1----:R1:W-:Y:S03]  /*25d0*/  @P3 STG.E.U16 [R4.64], R13 ;  /* 0x0000000d04003986 */ /* 0x0023e6000c101506 */
[C---:B------:R-:W-:Y:S01]  /*25e0*/  LEA R8, P3, R95.reuse, R33, 0x1 ;  /* 0x000000215f087211 */ /* 0x040fe200078608ff */
[----:B--2---:R2:W-:Y:S01]  /*25f0*/  @P4 STG.E.U16 [R6.64], R15 ;  /* 0x0000000f06004986 */ /* 0x0045e2000c101506 */
[----:B------:R-:W-:Y:S02]  /*2600*/  ISETP.LT.AND P4, PT, R92, c[0x0][0x17c], !P0 ;  /* 0x00005f005c007a0c */ /* 0x000fe40004781270 */
[----:B------:R-:W-:Y:S02]  /*2610*/  LEA.HI.X.SX32 R9, R95, R29, 0x1, P3 ;  /* 0x0000001d5f097211 */ /* 0x000fe400018f0eff */
[C---:B0-----:R-:W-:Y:S02]  /*2620*/  LEA R2, P6, R0.reuse, R33, 0x1 ;  /* 0x0000002100027211 */ /* 0x041fe400078c08ff */
[----:B------:R-:W-:Y:S01]  /*2630*/  ISETP.LT.AND P3, PT, R91, c[0x0][0x17c], !P0 ;  /* 0x00005f005b007a0c */ /* 0x000fe20004761270 */
[----:B---3--:R0:W-:Y:S01]  /*2640*/  @P1 STG.E.U16 [R8.64], R17 ;  /* 0x0000001108001986 */ /* 0x0081e2000c101506 */
[----:B------:R-:W-:Y:S01]  /*2650*/  LEA.HI.X.SX32 R3, R0, R29, 0x1, P6 ;  /* 0x0000001d00037211 */ /* 0x000fe200030f0eff */
[----:B------:R-:W-:Y:S01]  /*2660*/  IMAD R0, R31, 0x8, R10 ;  /* 0x000000081f007824 */ /* 0x000fe200078e020a */
[----:B-1----:R-:W-:-:S02]  /*2670*/  LEA R4, P6, R10, R33, 0x1 ;  /* 0x000000210a047211 */ /* 0x002fc400078c08ff */
[----:B------:R-:W-:Y:S01]  /*2680*/  ISETP.LT.AND P1, PT, R90, c[0x0][0x17c], !P0 ;  /* 0x00005f005a007a0c */ /* 0x000fe20004721270 */
[----:B----4-:R1:W-:Y:S01]  /*2690*/  @P2 STG.E.U16 [R2.64], R21 ;  /* 0x0000001502002986 */ /* 0x0103e2000c101506 */
[----:B------:R-:W-:Y:S01]  /*26a0*/  LEA.HI.X.SX32 R5, R10, R29, 0x1, P6 ;  /* 0x0000001d0a057211 */ /* 0x000fe200030f0eff */
[----:B------:R-:W-:Y:S01]  /*26b0*/  IMAD R10, R31, 0x8, R0 ;  /* 0x000000081f0a7824 */ /* 0x000fe200078e0200 */
[C---:B--2---:R-:W-:Y:S02]  /*26c0*/  LEA R6, P6, R0.reuse, R33, 0x1 ;  /* 0x0000002100067211 */ /* 0x044fe400078c08ff */
[----:B------:R-:W-:Y:S01]  /*26d0*/  ISETP.LT.AND P2, PT, R89, c[0x0][0x17c], !P0 ;  /* 0x00005f0059007a0c */ /* 0x000fe20004741270 */
[----:B-----5:R2:W-:Y:S01]  /*26e0*/  @P5 STG.E.U16 [R4.64], R23 ;  /* 0x0000001704005986 */ /* 0x0205e2000c101506 */
[----:B------:R-:W-:Y:S01]  /*26f0*/  LEA.HI.X.SX32 R7, R0, R29, 0x1, P6 ;  /* 0x0000001d00077211 */ /* 0x000fe200030f0eff */
[----:B------:R-:W-:Y:S01]  /*2700*/  IMAD R0, R31, 0x8, R10 ;  /* 0x000000081f007824 */ /* 0x000fe200078e020a */
[----:B0-----:R-:W-:-:S02]  /*2710*/  LEA R8, P6, R10, R33, 0x1 ;  /* 0x000000210a087211 */ /* 0x001fc400078c08ff */
[----:B------:R-:W-:Y:S01]  /*2720*/  ISETP.LT.AND P5, PT, R88, c[0x0][0x17c], !P0 ;  /* 0x00005f0058007a0c */ /* 0x000fe200047a1270 */
[----:B------:R0:W-:Y:S01]  /*2730*/  @P4 STG.E.U16 [R6.64], R25 ;  /* 0x0000001906004986 */ /* 0x0001e2000c101506 */
[----:B------:R-:W-:Y:S01]  /*2740*/  LEA.HI.X.SX32 R9, R10, R29, 0x1, P6 ;  /* 0x0000001d0a097211 */ /* 0x000fe200030f0eff */
[----:B------:R-:W-:Y:S01]  /*2750*/  IMAD R10, R31, 0x8, R0 ;  /* 0x000000081f0a7824 */ /* 0x000fe200078e0200 */
[C---:B-1----:R-:W-:Y:S02]  /*2760*/  LEA R2, P6, R0.reuse, R33, 0x1 ;  /* 0x0000002100027211 */ /* 0x042fe400078c08ff */
[----:B------:R-:W-:Y:S01]  /*2770*/  ISETP.LT.AND P4, PT, R87, c[0x0][0x17c], !P0 ;  /* 0x00005f0057007a0c */ /* 0x000fe20004781270 */
[----:B------:R1:W-:Y:S01]  /*2780*/  @P3 STG.E.U16 [R8.64], R27 ;  /* 0x0000001b08003986 */ /* 0x0003e2000c101506 */
[----:B------:R-:W-:Y:S01]  /*2790*/  LEA.HI.X.SX32 R3, R0, R29, 0x1, P6 ;  /* 0x0000001d00037211 */ /* 0x000fe200030f0eff */
[----:B------:R-:W-:Y:S01]  /*27a0*/  IMAD R0, R31, 0x8, R10 ;  /* 0x000000081f007824 */ /* 0x000fe200078e020a */
[----:B--2---:R-:W-:-:S02]  /*27b0*/  LEA R4, P6, R10, R33, 0x1 ;  /* 0x000000210a047211 */ /* 0x004fc400078c08ff */
[----:B------:R-:W-:Y:S02]  /*27c0*/  ISETP.LT.AND P3, PT, R86, c[0x0][0x17c], !P0 ;  /* 0x00005f0056007a0c */ /* 0x000fe40004761270 */
[----:B0-----:R-:W-:Y:S01]  /*27d0*/  PRMT R7, R11, 0x7632, R7 ;  /* 0x000076320b077816 */ /* 0x001fe20000000007 */
[----:B------:R-:W-:Y:S01]  /*27e0*/  IMAD R11, R31, 0x8, R0 ;  /* 0x000000081f0b7824 */ /* 0x000fe200078e0200 */
[----:B------:R-:W-:Y:S02]  /*27f0*/  LEA.HI.X.SX32 R5, R10, R29, 0x1, P6 ;  /* 0x0000001d0a057211 */ /* 0x000fe400030f0eff */
[----:B------:R-:W-:Y:S01]  /*2800*/  PRMT R15, R15, 0x7632, R15 ;  /* 0x000076320f0f7816 */ /* 0x000fe2000000000f */
[----:B------:R-:W-:Y:S01]  /*2810*/  IMAD R12, R31, 0x8, R11 ;  /* 0x000000081f0c7824 */ /* 0x000fe200078e020b */
[----:B-1----:R-:W-:Y:S01]  /*2820*/  PRMT R9, R13, 0x7632, R9 ;  /* 0x000076320d097816 */ /* 0x002fe20000000009 */
[----:B------:R0:W-:Y:S01]  /*2830*/  @P1 STG.E.U16 [R2.64], R7 ;  /* 0x0000000702001986 */ /* 0x0001e2000c101506 */
[-C--:B------:R-:W-:Y:S01]  /*2840*/  LEA R6, P1, R0, R33.reuse, 0x1 ;  /* 0x0000002100067211 */ /* 0x080fe200078208ff */
[----:B------:R-:W-:Y:S01]  /*2850*/  IMAD R13, R31, 0x8, R12 ;  /* 0x000000081f0d7824 */ /* 0x000fe200078e020c */
[-C--:B------:R-:W-:Y:S01]  /*2860*/  LEA R10, P6, R12, R33.reuse, 0x1 ;  /* 0x000000210c0a7211 */ /* 0x080fe200078c08ff */
[----:B------:R1:W-:Y:S01]  /*2870*/  @P2 STG.E.U16 [R4.64], R9 ;  /* 0x0000000904002986 */ /* 0x0003e2000c101506 */
[----:B------:R-:W-:-:S02]  /*2880*/  LEA R8, P2, R11, R33, 0x1 ;  /* 0x000000210b087211 */ /* 0x000fc400078408ff */
[----:B------:R-:W-:Y:S02]  /*2890*/  PRMT R17, R17, 0x7632, R17 ;  /* 0x0000763211117816 */ /* 0x000fe40000000011 */
[----:B------:R-:W-:Y:S02]  /*28a0*/  PRMT R21, R21, 0x7632, R21 ;  /* 0x0000763215157816 */ /* 0x000fe40000000015 */
[----:B------:R-:W-:Y:S02]  /*28b0*/  PRMT R23, R23, 0x7632, R23 ;  /* 0x0000763217177816 */ /* 0x000fe40000000017 */
[----:B0-----:R-:W-:Y:S01]  /*28c0*/  LEA.HI.X.SX32 R7, R0, R29, 0x1, P1 ;  /* 0x0000001d00077211 */ /* 0x001fe200008f0eff */
[----:B------:R-:W-:Y:S01]  /*28d0*/  IMAD R0, R31, 0x8, R13 ;  /* 0x000000081f007824 */ /* 0x000fe200078e020d */
[----:B------:R-:W-:Y:S02]  /*28e0*/  LEA R2, P1, R13, R33, 0x1 ;  /* 0x000000210d027211 */ /* 0x000fe400078208ff */
[-C--:B-1----:R-:W-:Y:S01]  /*28f0*/  LEA.HI.X.SX32 R9, R11, R29.reuse, 0x1, P2 ;  /* 0x0000001d0b097211 */ /* 0x082fe200010f0eff */
[----:B------:R-:W-:Y:S01]  /*2900*/  IMAD R5, R31, 0x8, R0 ;  /* 0x000000081f057824 */ /* 0x000fe200078e0200 */
[----:B------:R-:W-:Y:S01]  /*2910*/  ISETP.LT.AND P2, PT, R57, c[0x0][0x17c], !P0 ;  /* 0x00005f0039007a0c */ /* 0x000fe20004741270 */
[----:B------:R0:W-:Y:S01]  /*2920*/  @P5 STG.E.U16 [R6.64], R15 ;  /* 0x0000000f06005986 */ /* 0x0001e2000c101506 */
[----:B------:R-:W-:-:S02]  /*2930*/  LEA.HI.X.SX32 R3, R13, R29, 0x1, P1 ;  /* 0x0000001d0d037211 */ /* 0x000fc400008f0eff */
[----:B------:R-:W-:Y:S01]  /*2940*/  ISETP.LT.AND P1, PT, R56, c[0x0][0x17c], !P0 ;  /* 0x00005f0038007a0c */ /* 0x000fe20004721270 */
[----:B------:R0:W-:Y:S01]  /*2950*/  @P4 STG.E.U16 [R8.64], R17 ;  /* 0x0000001108004986 */ /* 0x0001e2000c101506 */
[----:B------:R-:W-:Y:S02]  /*2960*/  ISETP.LT.AND P0, PT, R19, c[0x0][0x17c], !P0 ;  /* 0x00005f0013007a0c */ /* 0x000fe40004701270 */
[----:B------:R-:W-:Y:S02]  /*2970*/  LEA.HI.X.SX32 R11, R12, R29, 0x1, P6 ;  /* 0x0000001d0c0b7211 */ /* 0x000fe400030f0eff */
[C---:B------:R-:W-:Y:S02]  /*2980*/  LEA R12, P6, R0.reuse, R33, 0x1 ;  /* 0x00000021000c7211 */ /* 0x040fe400078c08ff */
[----:B------:R-:W-:Y:S01]  /*2990*/  PRMT R25, R25, 0x7632, R25 ;  /* 0x0000763219197816 */ /* 0x000fe20000000019 */
[----:B------:R0:W-:Y:S01]  /*29a0*/  @P3 STG.E.U16 [R10.64], R21 ;  /* 0x000000150a003986 */ /* 0x0001e2000c101506 */
[----:B------:R-:W-:-:S02]  /*29b0*/  LEA.HI.X.SX32 R13, R0, R29, 0x1, P6 ;  /* 0x0000001d000d7211 */ /* 0x000fc400030f0eff */
[C---:B------:R-:W-:Y:S01]  /*29c0*/  LEA R4, P6, R5.reuse, R33, 0x1 ;  /* 0x0000002105047211 */ /* 0x040fe200078c08ff */
[----:B------:R0:W-:Y:S03]  /*29d0*/  @P2 STG.E.U16 [R2.64], R23 ;  /* 0x0000001702002986 */ /* 0x0001e6000c101506 */
[----:B------:R-:W-:Y:S01]  /*29e0*/  LEA.HI.X.SX32 R5, R5, R29, 0x1, P6 ;  /* 0x0000001d05057211 */ /* 0x000fe200030f0eff */
[----:B------:R0:W-:Y:S01]  /*29f0*/  @P1 STG.E.U16 [R12.64], R25 ;  /* 0x000000190c001986 */ /* 0x0001e2000c101506 */
[----:B------:R-:W-:Y:S07]  /*2a00*/  @!P0 EXIT ;  /* 0x000000000000894d */ /* 0x000fee0003800000 */
[----:B0-----:R-:W-:-:S05]  /*2a10*/  PRMT R2, R27, 0x7632, R2 ;  /* 0x000076321b027816 */ /* 0x001fca0000000002 */
[----:B------:R-:W-:Y:S01]  /*2a20*/  STG.E.U16 [R4.64], R2 ;  /* 0x0000000204007986 */ /* 0x000fe2000c101506 */
[----:B------:R-:W-:Y:S05]  /*2a30*/  EXIT ;  /* 0x000000000000794d */ /* 0x000fea0003800000 */
.L_x_3:
[----:B------:R-:W-:-:S00]  /*2a40*/  BRA `(.L_x_3) ;  /* 0xfffffff000007947 */ /* 0x000fc0000383ffff */
[----:B------:R-:W-:-:S00]  /*2a50*/  NOP ;  /* 0x0000000000007918 */ /* 0x000fc00000000000 */
        /* <DEDUP_REMOVED lines=10> */
.L_x_4:


//--------------------- .nv.shared.matmul_kernel  --------------------------
	.section	.nv.shared.matmul_kernel,"aw",@nobits
	.sectionflags	@""
	.align	16
